def matmul_kernel(
    a_ptr,
    b_ptr,
    c_ptr,
    M,
    N,
    K,
    stride_am,
    stride_ak,
    stride_bk,
    stride_bn,
    stride_cm,
    stride_cn,
    BLOCK_M: tl.constexpr,
    BLOCK_N: tl.constexpr,
    BLOCK_K: tl.constexpr,
    GROUP_M: tl.constexpr,
):
    pid = tl.program_id(axis=0)
    num_pid_m = tl.cdiv(M, BLOCK_M)
    num_pid_n = tl.cdiv(N, BLOCK_N)
    num_pid_in_group = GROUP_M * num_pid_n
    group_id = pid // num_pid_in_group
    first_pid_m = group_id * GROUP_M
    group_size_m = min(num_pid_m - first_pid_m, GROUP_M)
    pid_m = first_pid_m + ((pid % num_pid_in_group) % group_size_m)
    pid_n = (pid % num_pid_in_group) // group_size_m

    offs_am = (pid_m * BLOCK_M + tl.arange(0, BLOCK_M)) % M
    offs_bn = (pid_n * BLOCK_N + tl.arange(0, BLOCK_N)) % N
    offs_k = tl.arange(0, BLOCK_K)
    a_ptrs = a_ptr + offs_am[:, None] * stride_am + offs_k[None, :] * stride_ak
    b_ptrs = b_ptr + offs_k[:, None] * stride_bk + offs_bn[None, :] * stride_bn

    acc = tl.zeros((BLOCK_M, BLOCK_N), dtype=tl.float32)
    for kk in range(0, tl.cdiv(K, BLOCK_K)):
        a = tl.load(a_ptrs, mask=offs_k[None, :] < K - kk * BLOCK_K, other=0.0)
        b = tl.load(b_ptrs, mask=offs_k[:, None] < K - kk * BLOCK_K, other=0.0)
        acc = tl.dot(a, b, acc)
        a_ptrs += BLOCK_K * stride_ak
        b_ptrs += BLOCK_K * stride_bk

    c = acc.to(c_ptr.dtype.element_ty)
    offs_cm = pid_m * BLOCK_M + tl.arange(0, BLOCK_M)
    offs_cn = pid_n * BLOCK_N + tl.arange(0, BLOCK_N)
    c_ptrs = c_ptr + offs_cm[:, None] * stride_cm + offs_cn[None, :] * stride_cn
    mask = (offs_cm[:, None] < M) & (offs_cn[None, :] < N)
    tl.store(c_ptrs, c, mask=mask)

# config = {"BLOCK_K": 32, "BLOCK_M": 128, "BLOCK_N": 256, "GROUP_M": 8, "arch": "sm_100", "dtype": "bf16", "num_ctas": 2, "num_stages": 3, "num_warps": 4}
# arch = sm_100


// ===== COMPILED SASS (sm_100a) =====

	.target	sm_100a

	.elftype	@"ET_EXEC"


//--------------------- .note.nv.tkinfo           --------------------------
	.section	.note.nv.tkinfo,"",@"SHT_NOTE"
	.sectionflags	@"SHF_NOTE_NV_TKINFO"
	.tkinfo
        /*0018*/ 	.word	0x00000081
        /*0030*/ 	.string	""
        /*0030*/ 	.string	"ptxas-blackwell"
        /*0030*/ 	.string	"Cuda compilation tools, release 12.9, V12.9.86"
        /*0030*/ 	.string	"Build cuda_12.9.r12.9/compiler.36037853_0"
        /*0030*/ 	.string	"-v  -suppress-debug-info  -lineinfo  -arch sm_100a "



//--------------------- .note.nv.cuver            --------------------------
	.section	.note.nv.cuver,"",@"SHT_NOTE"
	.sectionflags	@"SHF_NOTE_NV_CUVER"
        /*0018*/ 	.short	0x0001
        /*001a*/ 	.short	0x0064
        /*001c*/ 	.short	0x0001
        /*001e*/ 	.short	0x0000
        /*0020*/ 	.short	0x0001
        /*0022*/ 	.short	0x0000


//--------------------- .nv.info                  --------------------------
	.section	.nv.info,"",@"SHT_CUDA_INFO"
	.align	4


	//----- nvinfo : EIATTR_REGCOUNT
	.align		4
        /*0000*/ 	.byte	0x04, 0x2f
        /*0002*/ 	.short	(.L_4 - .L_3)
	.align		4
.L_3:
        /*0004*/ 	.word	index@(matmul_kernel)
        /*0008*/ 	.word	0x000000b8


	//----- nvinfo : EIATTR_FRAME_SIZE
	.align		4
.L_4:
        /*000c*/ 	.byte	0x04, 0x11
        /*000e*/ 	.short	(.L_6 - .L_5)
	.align		4
.L_5:
        /*0010*/ 	.word	index@($__internal_2_$__cuda_sm10x_tcgen05_guardrail_trap_unallocated_columns_being_dealloced)
        /*0014*/ 	.word	0x00000000


	//----- nvinfo : EIATTR_FRAME_SIZE
	.align		4
.L_6:
        /*0018*/ 	.byte	0x04, 0x11
        /*001a*/ 	.short	(.L_8 - .L_7)
	.align		4
.L_7:
        /*001c*/ 	.word	index@($__internal_1_$__cuda_sm10x_tcgen05_guardrail_trap_phase_invalid_during_alloc)
        /*0020*/ 	.word	0x00000000


	//----- nvinfo : EIATTR_FRAME_SIZE
	.align		4
.L_8:
        /*0024*/ 	.byte	0x04, 0x11
        /*0026*/ 	.short	(.L_10 - .L_9)
	.align		4
.L_9:
        /*0028*/ 	.word	index@($__internal_0_$__cuda_sm10x_tcgen05_guardrail_trap_col_being_dealloced_not_returned_by_alloc)
        /*002c*/ 	.word	0x00000000


	//----- nvinfo : EIATTR_FRAME_SIZE
	.align		4
.L_10:
        /*0030*/ 	.byte	0x04, 0x11
        /*0032*/ 	.short	(.L_12 - .L_11)
	.align		4
.L_11:
        /*0034*/ 	.word	index@(matmul_kernel)
        /*0038*/ 	.word	0x00000000


	//----- nvinfo : EIATTR_MIN_STACK_SIZE
	.align		4
.L_12:
        /*003c*/ 	.byte	0x04, 0x12
        /*003e*/ 	.short	(.L_14 - .L_13)
	.align		4
.L_13:
        /*0040*/ 	.word	index@(matmul_kernel)
        /*0044*/ 	.word	0x00000000
.L_14:


//--------------------- .nv.info.matmul_kernel    --------------------------
	.section	.nv.info.matmul_kernel,"",@"SHT_CUDA_INFO"
	.sectionflags	@""
	.align	4


	//----- nvinfo : EIATTR_CUDA_API_VERSION
	.align		4
        /*0000*/ 	.byte	0x04, 0x37
        /*0002*/ 	.short	(.L_16 - .L_15)
.L_15:
        /*0004*/ 	.word	0x00000081


	//----- nvinfo : EIATTR_KPARAM_INFO
	.align		4
.L_16:
        /*0008*/ 	.byte	0x04, 0x17
        /*000a*/ 	.short	(.L_18 - .L_17)
.L_17:
        /*000c*/ 	.word	0x00000000
        /*0010*/ 	.short	0x000d
        /*0012*/ 	.short	0x0048
        /*0014*/ 	.byte	0x00, 0xf4, 0x21, 0x00


	//----- nvinfo : EIATTR_KPARAM_INFO
	.align		4
.L_18:
        /*0018*/ 	.byte	0x04, 0x17
        /*001a*/ 	.short	(.L_20 - .L_19)
.L_19:
        /*001c*/ 	.word	0x00000000
        /*0020*/ 	.short	0x000c
        /*0022*/ 	.short	0x0040
        /*0024*/ 	.byte	0x00, 0xf4, 0x21, 0x00


	//----- nvinfo : EIATTR_KPARAM_INFO
	.align		4
.L_20:
        /*0028*/ 	.byte	0x04, 0x17
        /*002a*/ 	.short	(.L_22 - .L_21)
.L_21:
        /*002c*/ 	.word	0x00000000
        /*0030*/ 	.short	0x000b
        /*0032*/ 	.short	0x0038
        /*0034*/ 	.byte	0x00, 0xf0, 0x11, 0x00


	//----- nvinfo : EIATTR_KPARAM_INFO
	.align		4
.L_22:
        /*0038*/ 	.byte	0x04, 0x17
        /*003a*/ 	.short	(.L_24 - .L_23)
.L_23:
        /*003c*/ 	.word	0x00000000
        /*0040*/ 	.short	0x000a
        /*0042*/ 	.short	0x0034
        /*0044*/ 	.byte	0x00, 0xf0, 0x11, 0x00


	//----- nvinfo : EIATTR_KPARAM_INFO
	.align		4
.L_24:
        /*0048*/ 	.byte	0x04, 0x17
        /*004a*/ 	.short	(.L_26 - .L_25)
.L_25:
        /*004c*/ 	.word	0x00000000
        /*0050*/ 	.short	0x0009
        /*0052*/ 	.short	0x0030
        /*0054*/ 	.byte	0x00, 0xf0, 0x11, 0x00


	//----- nvinfo : EIATTR_KPARAM_INFO
	.align		4
.L_26:
        /*0058*/ 	.byte	0x04, 0x17
        /*005a*/ 	.short	(.L_28 - .L_27)
.L_27:
        /*005c*/ 	.word	0x00000000
        /*0060*/ 	.short	0x0008
        /*0062*/ 	.short	0x002c
        /*0064*/ 	.byte	0x00, 0xf0, 0x11, 0x00


	//----- nvinfo : EIATTR_KPARAM_INFO
	.align		4
.L_28:
        /*0068*/ 	.byte	0x04, 0x17
        /*006a*/ 	.short	(.L_30 - .L_29)
.L_29:
        /*006c*/ 	.word	0x00000000
        /*0070*/ 	.short	0x0007
        /*0072*/ 	.short	0x0028
        /*0074*/ 	.byte	0x00, 0xf0, 0x11, 0x00


	//----- nvinfo : EIATTR_KPARAM_INFO
	.align		4
.L_30:
        /*0078*/ 	.byte	0x04, 0x17
        /*007a*/ 	.short	(.L_32 - .L_31)
.L_31:
        /*007c*/ 	.word	0x00000000
        /*0080*/ 	.short	0x0006
        /*0082*/ 	.short	0x0024
        /*0084*/ 	.byte	0x00, 0xf0, 0x11, 0x00


	//----- nvinfo : EIATTR_KPARAM_INFO
	.align		4
.L_32:
        /*0088*/ 	.byte	0x04, 0x17
        /*008a*/ 	.short	(.L_34 - .L_33)
.L_33:
        /*008c*/ 	.word	0x00000000
        /*0090*/ 	.short	0x0005
        /*0092*/ 	.short	0x0020
        /*0094*/ 	.byte	0x00, 0xf0, 0x11, 0x00


	//----- nvinfo : EIATTR_KPARAM_INFO
	.align		4
.L_34:
        /*0098*/ 	.byte	0x04, 0x17
        /*009a*/ 	.short	(.L_36 - .L_35)
.L_35:
        /*009c*/ 	.word	0x00000000
        /*00a0*/ 	.short	0x0004
        /*00a2*/ 	.short	0x001c
        /*00a4*/ 	.byte	0x00, 0xf0, 0x11, 0x00


	//----- nvinfo : EIATTR_KPARAM_INFO
	.align		4
.L_36:
        /*00a8*/ 	.byte	0x04, 0x17
        /*00aa*/ 	.short	(.L_38 - .L_37)
.L_37:
        /*00ac*/ 	.word	0x00000000
        /*00b0*/ 	.short	0x0003
        /*00b2*/ 	.short	0x0018
        /*00b4*/ 	.byte	0x00, 0xf0, 0x11, 0x00


	//----- nvinfo : EIATTR_KPARAM_INFO
	.align		4
.L_38:
        /*00b8*/ 	.byte	0x04, 0x17
        /*00ba*/ 	.short	(.L_40 - .L_39)
.L_39:
        /*00bc*/ 	.word	0x00000000
        /*00c0*/ 	.short	0x0002
        /*00c2*/ 	.short	0x0010
        /*00c4*/ 	.byte	0x00, 0xf4, 0x21, 0x00


	//----- nvinfo : EIATTR_KPARAM_INFO
	.align		4
.L_40:
        /*00c8*/ 	.byte	0x04, 0x17
        /*00ca*/ 	.short	(.L_42 - .L_41)
.L_41:
        /*00cc*/ 	.word	0x00000000
        /*00d0*/ 	.short	0x0001
        /*00d2*/ 	.short	0x0008
        /*00d4*/ 	.byte	0x00, 0xf4, 0x21, 0x00


	//----- nvinfo : EIATTR_KPARAM_INFO
	.align		4
.L_42:
        /*00d8*/ 	.byte	0x04, 0x17
        /*00da*/ 	.short	(.L_44 - .L_43)
.L_43:
        /*00dc*/ 	.word	0x00000000
        /*00e0*/ 	.short	0x0000
        /*00e2*/ 	.short	0x0000
        /*00e4*/ 	.byte	0x00, 0xf4, 0x21, 0x00


	//----- nvinfo : EIATTR_EXPLICIT_CLUSTER
	.align		4
.L_44:
        /*00e8*/ 	.byte	0x01, 0x3e
	.zero		2


	//----- nvinfo : EIATTR_CTA_PER_CLUSTER
	.align		4
        /*00ec*/ 	.byte	0x04, 0x3d
        /*00ee*/ 	.short	(.L_46 - .L_45)
.L_45:
        /*00f0*/ 	.word	0x00000002
        /*00f4*/ 	.word	0x00000001
        /*00f8*/ 	.word	0x00000001


	//----- nvinfo : EIATTR_AT_ENTRY_FRAGMENTS
	.align		4
.L_46:
        /*00fc*/ 	.byte	0x04, 0x4f
        /*00fe*/ 	.short	(.L_48 - .L_47)


	//   ....[0]....
.L_47:
        /*0100*/ 	.word	0x00000004


	//----- nvinfo : EIATTR_RESERVED_SMEM_USED
	.align		4
.L_48:
        /*0104*/ 	.byte	0x01, 0x41
	.zero		2


	//----- nvinfo : EIATTR_SPARSE_MMA_MASK
	.align		4
        /*0108*/ 	.byte	0x03, 0x50
        /*010a*/ 	.short	0x0000


	//----- nvinfo : EIATTR_TCGEN05_1CTA_USED
	.align		4
        /*010c*/ 	.byte	0x01, 0x51
	.zero		2


	//----- nvinfo : EIATTR_MAXREG_COUNT
	.align		4
        /*0110*/ 	.byte	0x03, 0x1b
        /*0112*/ 	.short	0x00ff


	//----- nvinfo : EIATTR_NUM_BARRIERS
	.align		4
        /*0114*/ 	.byte	0x02, 0x4c
        /*0116*/ 	.byte	0x01
	.zero		1


	//----- nvinfo : EIATTR_INT_WARP_WIDE_INSTR_OFFSETS
	.align		4
        /*0118*/ 	.byte	0x04, 0x31
        /*011a*/ 	.short	(.L_50 - .L_49)


	//   ....[0]....
.L_49:
        /*011c*/ 	.word	0x000021b0


	//   ....[1]....
        /*0120*/ 	.word	0x000021e0


	//   ....[2]....
        /*0124*/ 	.word	0x00003ea0


	//   ....[3]....
        /*0128*/ 	.word	0x0000a8f0


	//   ....[4]....
        /*012c*/ 	.word	0x0000a940


	//----- nvinfo : EIATTR_COOP_GROUP_MASK_REGIDS
	.align		4
.L_50:
        /*0130*/ 	.byte	0x04, 0x29
        /*0132*/ 	.short	(.L_52 - .L_51)


	//   ....[0]....
.L_51:
        /*0134*/ 	.word	0xffffffff


	//   ....[1]....
        /*0138*/ 	.word	0xffffffff


	//   ....[2]....
        /*013c*/ 	.word	0xffffffff


	//   ....[3]....
        /*0140*/ 	.word	0xffffffff


	//----- nvinfo : EIATTR_COOP_GROUP_INSTR_OFFSETS
	.align		4
.L_52:
        /*0144*/ 	.byte	0x04, 0x28
        /*0146*/ 	.short	(.L_54 - .L_53)


	//   ....[0]....
.L_53:
        /*0148*/ 	.word	0x00000070


	//   ....[1]....
        /*014c*/ 	.word	0x00000330


	//   ....[2]....
        /*0150*/ 	.word	0x0000a780


	//   ....[3]....
        /*0154*/ 	.word	0x0000a9f0


	//----- nvinfo : EIATTR_VRC_CTA_INIT_COUNT
	.align		4
.L_54:
        /*0158*/ 	.byte	0x02, 0x4a
        /*015a*/ 	.byte	0x80
	.zero		1


	//----- nvinfo : EIATTR_MBARRIER_INSTR_OFFSETS
	.align		4
        /*015c*/ 	.byte	0x04, 0x39
        /*015e*/ 	.short	(.L_56 - .L_55)


	//   ....[0]....
.L_55:
        /*0160*/ 	.word	0x00002510
        /*0164*/ 	.word	0x000000ff
        /*0168*/ 	.word	0x00000000
        /*016c*/ 	.short	0x0100
        /*016e*/ 	.byte	0x08
	.zero		1


	//   ....[1]....
        /*0170*/ 	.word	0x00003ee0
        /*0174*/ 	.word	0x000000ff
        /*0178*/ 	.word	0x00004008
        /*017c*/ 	.short	0x0100
        /*017e*/ 	.byte	0x0b
	.zero		1


	//   ....[2]....
        /*0180*/ 	.word	0x00005b90
        /*0184*/ 	.word	0x000000ff
        /*0188*/ 	.word	0x00000000
        /*018c*/ 	.short	0x010a
        /*018e*/ 	.byte	0x08
	.zero		1


	//   ....[3]....
        /*0190*/ 	.word	0x000067c0
        /*0194*/ 	.word	0x000000ff
        /*0198*/ 	.word	0x00000000
        /*019c*/ 	.short	0x010a
        /*019e*/ 	.byte	0x08
	.zero		1


	//   ....[4]....
        /*01a0*/ 	.word	0x00006940
        /*01a4*/ 	.word	0x000000ff
        /*01a8*/ 	.word	0x00004000
        /*01ac*/ 	.short	0x0108
        /*01ae*/ 	.byte	0x0b
	.zero		1


	//   ....[5]....
        /*01b0*/ 	.word	0x00006a10
        /*01b4*/ 	.word	0x000000ff
        /*01b8*/ 	.word	0x00004008
        /*01bc*/ 	.short	0x0108
        /*01be*/ 	.byte	0x0b
	.zero		1


	//   ....[6]....
        /*01c0*/ 	.word	0x0000aa10
        /*01c4*/ 	.word	0x000000ff
        /*01c8*/ 	.word	0x00000000
        /*01cc*/ 	.short	0x010a
        /*01ce*/ 	.byte	0x08
	.zero		1


	//   ....[7]....
        /*01d0*/ 	.word	0x0000aa40
        /*01d4*/ 	.word	0x000000ff
        /*01d8*/ 	.word	0x00000000
        /*01dc*/ 	.short	0x010a
        /*01de*/ 	.byte	0x08
	.zero		1


	//----- nvinfo : EIATTR_NUM_MBARRIERS
	.align		4
.L_56:
        /*01e0*/ 	.byte	0x03, 0x38
        /*01e2*/ 	.short	0x0002


	//----- nvinfo : EIATTR_EXIT_INSTR_OFFSETS
	.align		4
        /*01e4*/ 	.byte	0x04, 0x1c
        /*01e6*/ 	.short	(.L_58 - .L_57)


	//   ....[0]....
.L_57:
        /*01e8*/ 	.word	0x0000aa00


	//----- nvinfo : EIATTR_REQNTID
	.align		4
.L_58:
        /*01ec*/ 	.byte	0x04, 0x10
        /*01ee*/ 	.short	(.L_60 - .L_59)
.L_59:
        /*01f0*/ 	.word	0x00000080
        /*01f4*/ 	.word	0x00000001
        /*01f8*/ 	.word	0x00000001


	//----- nvinfo : EIATTR_CRS_STACK_SIZE
	.align		4
.L_60:
        /*01fc*/ 	.byte	0x04, 0x1e
        /*01fe*/ 	.short	(.L_62 - .L_61)
.L_61:
        /*0200*/ 	.word	0x00000000


	//----- nvinfo : EIATTR_CBANK_PARAM_SIZE
	.align		4
.L_62:
        /*0204*/ 	.byte	0x03, 0x19
        /*0206*/ 	.short	0x0050


	//----- nvinfo : EIATTR_PARAM_CBANK
	.align		4
        /*0208*/ 	.byte	0x04, 0x0a
        /*020a*/ 	.short	(.L_64 - .L_63)
	.align		4
.L_63:
        /*020c*/ 	.word	index@(.nv.constant0.matmul_kernel)
        /*0210*/ 	.short	0x0380
        /*0212*/ 	.short	0x0050


	//----- nvinfo : EIATTR_SW_WAR
	.align		4
.L_64:
        /*0214*/ 	.byte	0x04, 0x36
        /*0216*/ 	.short	(.L_66 - .L_65)
.L_65:
        /*0218*/ 	.word	0x00000008
.L_66:


//--------------------- .nv.compat                --------------------------
	.section	.nv.compat,"",@"SHT_CUDA_COMPAT_INFO"
	.align	4
        /*0000*/ 	.byte	0x02, 0x02, 0x02, 0x00, 0x02, 0x05, 0x05, 0x00, 0x02, 0x03, 0x00, 0x00, 0x02, 0x06, 0x01, 0x00


//--------------------- .nv.callgraph             --------------------------
	.section	.nv.callgraph,"",@"SHT_CUDA_CALLGRAPH"
	.align	4
	.sectionentsize	8
	.align		4
        /*0000*/ 	.word	0x00000000
	.align		4
        /*0004*/ 	.word	0xffffffff
	.align		4
        /*0008*/ 	.word	0x00000000
	.align		4
        /*000c*/ 	.word	0xfffffffe
	.align		4
        /*0010*/ 	.word	0x00000000
	.align		4
        /*0014*/ 	.word	0xfffffffd
	.align		4
        /*0018*/ 	.word	0x00000000
	.align		4
        /*001c*/ 	.word	0xfffffffc


//--------------------- .text.matmul_kernel       --------------------------
	.section	.text.matmul_kernel,"ax",@progbits
	.align	128
        .global         matmul_kernel
        .type           matmul_kernel,@function
        .size           matmul_kernel,(.L_x_21 - matmul_kernel)
        .other          matmul_kernel,@"STO_CUDA_ENTRY STV_DEFAULT"
matmul_kernel:
.text.matmul_kernel:
[----:B------:R-:W0:Y:S01]  /*0000*/  LDC R1, c[0x0][0x37c] ;  /* 0x0000df00ff017b82 */ /* 0x000e220000000800 */
[----:B------:R-:W1:Y:S01]  /*0010*/  S2R R101, SR_TID.X ;  /* 0x0000000000657919 */ /* 0x000e620000002100 */
[----:B------:R-:W2:Y:S01]  /*0020*/  LDCU.64 UR22, c[0x0][0x358] ;  /* 0x00006b00ff1677ac */ /* 0x000ea20008000a00 */
[----:B-1----:R-:W-:-:S13]  /*0030*/  ISETP.GE.U32.AND P0, PT, R101, 0x20, PT ;  /* 0x000000206500780c */ /* 0x002fda0003f06070 */
[----:B------:R-:W-:Y:S02]  /*0040*/  VOTEU.ANY UP0, P0 ;  /* 0x0000000000ff7886 */ /* 0x000fe40000000100 */
[----:B0-2---:R-:W-:Y:S05]  /*0050*/  BRA.U UP0, `(.L_x_0) ;  /* 0x0000000100b87547 */ /* 0x005fea000b800000 */
[----:B------:R-:W0:Y:S01]  /*0060*/  S2UR UR6, SR_CgaCtaId ;  /* 0x00000000000679c3 */ /* 0x000e220000008800 */
[----:B------:R-:W-:Y:S01]  /*0070*/  NOP ;  /* 0x0000000000007918 */ /* 0x000fe20000000000 */
[----:B------:R-:W-:Y:S02]  /*0080*/  UMOV UR4, 0x40 ;  /* 0x0000004000047882 */ /* 0x000fe40000000000 */
[----:B0-----:R-:W-:-:S09]  /*0090*/  ULEA UR4, UR6, UR4, 0x18 ;  /* 0x0000000406047291 */ /* 0x001fd2000f8ec0ff */
[----:B------:R-:W0:Y:S01]  /*00a0*/  LDS.U8 R0, [UR4] ;  /* 0x00000004ff007984 */ /* 0x000e220008000000 */
[----:B------:R-:W-:Y:S02]  /*00b0*/  UMOV UR4, 0x400 ;  /* 0x0000040000047882 */ /* 0x000fe40000000000 */
[----:B------:R-:W-:Y:S01]  /*00c0*/  ULEA UR4, UR6, UR4, 0x18 ;  /* 0x0000000406047291 */ /* 0x000fe2000f8ec0ff */
[----:B0-----:R-:W-:-:S13]  /*00d0*/  ISETP.NE.AND P0, PT, R0, RZ, PT ;  /* 0x000000ff0000720c */ /* 0x001fda0003f05270 */
[----:B------:R-:W-:Y:S05]  /*00e0*/  @P0 BRA `(.L_x_1) ;  /* 0x00000000007c0947 */ /* 0x000fea0003800000 */
[----:B------:R-:W-:-:S13]  /*00f0*/  ELECT P0, URZ, PT ;  /* 0x0000000000ff782f */ /* 0x000fda0003800000 */
[----:B------:R-:W-:Y:S05]  /*0100*/  @!P0 BRA `(.L_x_2) ;  /* 0x0000000000848947 */ /* 0x000fea0003800000 */
[----:B------:R-:W-:Y:S01]  /*0110*/  UMOV UR5, 0x8 ;  /* 0x0000000800057882 */ /* 0x000fe20000000000 */
[----:B------:R-:W-:Y:S02]  /*0120*/  IMAD.MOV.U32 R4, RZ, RZ, 0x1 ;  /* 0x00000001ff047424 */ /* 0x000fe400078e00ff */
[----:B------:R-:W-:Y:S02]  /*0130*/  IMAD.MOV.U32 R5, RZ, RZ, 0xff ;  /* 0x000000ffff057424 */ /* 0x000fe400078e00ff */
[----:B------:R-:W-:Y:S04]  /*0140*/  DEPBAR.LE SB0, 0x36 ;  /* 0x00008d800000791a */ /* 0x000fe80000000000 */
[----:B------:R-:W0:Y:S02]  /*0150*/  UTCATOMSWS.FIND_AND_SET.ALIGN UP1, UR5, UR5 ;  /* 0x00000005000575e3 */ /* 0x000e240008020800 */
[----:B0-----:R-:W-:-:S04]  /*0160*/  PLOP3.LUT P0, PT, PT, PT, UP1, 0x80, 0x8 ;  /* 0x000000000008781c */ /* 0x001fc80003f0f018 */
[----:B------:R-:W-:-:S04]  /*0170*/  SEL R0, RZ, 0xffffffff, !P0 ;  /* 0xffffffffff007807 */ /* 0x000fc80004000000 */
[----:B------:R-:W-:Y:S01]  /*0180*/  ISETP.NE.AND P0, PT, R0, RZ, PT ;  /* 0x000000ff0000720c */ /* 0x000fe20003f05270 */
[----:B------:R-:W-:-:S12]  /*0190*/  IMAD.U32 R0, RZ, RZ, UR5 ;  /* 0x00000005ff007e24 */ /* 0x000fd8000f8e00ff */
[----:B------:R-:W-:Y:S05]  /*01a0*/  @P0 BRA `(.L_x_3) ;  /* 0x0000000000240947 */ /* 0x000fea0003800000 */
.L_x_4:
[----:B------:R-:W-:Y:S05]  /*01b0*/  NANOSLEEP 0x64 ;  /* 0x000000640000795d */ /* 0x000fea0003800000 */
[----:B------:R-:W-:-:S05]  /*01c0*/  UMOV UR5, 0x8 ;  /* 0x0000000800057882 */ /* 0x000fca0000000000 */
[----:B------:R-:W-:Y:S04]  /*01d0*/  DEPBAR.LE SB0, 0x36 ;  /* 0x00008d800000791a */ /* 0x000fe80000000000 */
[----:B------:R-:W0:Y:S02]  /*01e0*/  UTCATOMSWS.FIND_AND_SET.ALIGN UP1, UR5, UR5 ;  /* 0x00000005000575e3 */ /* 0x000e240008020800 */
[----:B0-----:R-:W-:-:S04]  /*01f0*/  PLOP3.LUT P0, PT, PT, PT, UP1, 0x80, 0x8 ;  /* 0x000000000008781c */ /* 0x001fc80003f0f018 */
[----:B------:R-:W-:-:S04]  /*0200*/  SEL R0, RZ, 0xffffffff, !P0 ;  /* 0xffffffffff007807 */ /* 0x000fc80004000000 */
[----:B------:R-:W-:Y:S01]  /*0210*/  ISETP.NE.AND P0, PT, R0, RZ, PT ;  /* 0x000000ff0000720c */ /* 0x000fe20003f05270 */
[----:B------:R-:W-:-:S12]  /*0220*/  IMAD.U32 R0, RZ, RZ, UR5 ;  /* 0x00000005ff007e24 */ /* 0x000fd8000f8e00ff */
[----:B------:R-:W-:Y:S05]  /*0230*/  @!P0 BRA `(.L_x_4) ;  /* 0xfffffffc00dc8947 */ /* 0x000fea000383ffff */
.L_x_3:
[C---:B------:R-:W-:Y:S01]  /*0240*/  VIADD R3, R0.reuse, 0x10 ;  /* 0x0000001000037836 */ /* 0x040fe20000000000 */
[----:B------:R-:W-:Y:S01]  /*0250*/  UMOV UR5, 0x50 ;  /* 0x0000005000057882 */ /* 0x000fe20000000000 */
[----:B------:R-:W-:Y:S01]  /*0260*/  SHF.L.U32 R2, R5, R0, RZ ;  /* 0x0000000005027219 */ /* 0x000fe200000006ff */
[----:B------:R-:W-:Y:S01]  /*0270*/  ULEA UR5, UR6, UR5, 0x18 ;  /* 0x0000000506057291 */ /* 0x000fe2000f8ec0ff */
[----:B------:R-:W-:Y:S01]  /*0280*/  IMAD.SHL.U32 R0, R0, 0x20, RZ ;  /* 0x0000002000007824 */ /* 0x000fe200078e00ff */
[----:B------:R-:W-:-:S04]  /*0290*/  SHF.L.U32 R3, R4, R3, RZ ;  /* 0x0000000304037219 */ /* 0x000fc800000006ff */
[----:B------:R-:W-:-:S05]  /*02a0*/  LOP3.LUT R2, R3, R2, RZ, 0xfc, !PT ;  /* 0x0000000203027212 */ /* 0x000fca00078efcff */
[----:B------:R0:W-:Y:S04]  /*02b0*/  ATOMS.OR RZ, [UR5], R2 ;  /* 0x00000002ffff798c */ /* 0x0001e8000b000005 */
[----:B------:R0:W-:Y:S01]  /*02c0*/  STS [UR4], R0 ;  /* 0x00000000ff007988 */ /* 0x0001e20008000804 */
[----:B------:R-:W-:Y:S05]  /*02d0*/  BRA `(.L_x_2) ;  /* 0x0000000000107947 */ /* 0x000fea0003800000 */
.L_x_1:
[----:B------:R-:W-:Y:S01]  /*02e0*/  IMAD.MOV.U32 R0, RZ, RZ, -0x1 ;  /* 0xffffffffff007424 */ /* 0x000fe200078e00ff */
[----:B------:R-:W-:-:S04]  /*02f0*/  MOV R2, 0x320 ;  /* 0x0000032000027802 */ /* 0x000fc80000000f00 */
[----:B------:R0:W-:Y:S03]  /*0300*/  STS [UR4], R0 ;  /* 0x00000000ff007988 */ /* 0x0001e60008000804 */
[----:B0-----:R-:W-:Y:S05]  /*0310*/  CALL.REL.NOINC `($__internal_1_$__cuda_sm10x_tcgen05_guardrail_trap_phase_invalid_during_alloc) ;  /* 0x000000a400e07944 */ /* 0x001fea0003c00000 */
.L_x_2:
[----:B------:R-:W-:Y:S05]  /*0320*/  WARPSYNC.ALL ;  /* 0x0000000000007948 */ /* 0x000fea0003800000 */
[----:B------:R-:W-:Y:S01]  /*0330*/  NOP ;  /* 0x0000000000007918 */ /* 0x000fe20000000000 */
.L_x_0:
[----:B------:R-:W1:Y:S08]  /*0340*/  LDC.64 R40, c[0x0][0x398] ;  /* 0x0000e600ff287b82 */ /* 0x000e700000000a00 */
[----:B------:R-:W2:Y:S02]  /*0350*/  S2UR UR5, SR_CgaSize ;  /* 0x00000000000579c3 */ /* 0x000ea40000008a00 */
[----:B--2---:R-:W-:-:S12]  /*0360*/  UIMAD UR5, UR5, -0xa0, URZ ;  /* 0xffffff60050578a4 */ /* 0x004fd8000f8e02ff */
[----:B------:R-:W2:Y:S01]  /*0370*/  LDCU UR5, c[0x0][UR5+0x2b0] ;  /* 0x00005600050577ac */ /* 0x000ea20008000800 */
[----:B------:R-:W3:Y:S01]  /*0380*/  S2R R15, SR_CgaCtaId ;  /* 0x00000000000f7919 */ /* 0x000ee20000008800 */
[----:B------:R-:W-:Y:S01]  /*0390*/  SHF.R.U32.HI R104, RZ, 0x5, R101 ;  /* 0x00000005ff687819 */ /* 0x000fe20000011665 */
[----:B------:R-:W4:Y:S01]  /*03a0*/  S2UR UR4, SR_CTAID.X ;  /* 0x00000000000479c3 */ /* 0x000f220000002500 */
[----:B01----:R-:W-:Y:S01]  /*03b0*/  VIADD R0, R41, 0xff ;  /* 0x000000ff29007836 */ /* 0x003fe20000000000 */
[----:B------:R-:W-:-:S04]  /*03c0*/  IABS R11, R40 ;  /* 0x00000028000b7213 */ /* 0x000fc80000000000 */
[----:B------:R-:W-:Y:S02]  /*03d0*/  SHF.R.S32.HI R3, RZ, 0x1f, R0 ;  /* 0x0000001fff037819 */ /* 0x000fe40000011400 */
[----:B----4-:R-:W-:Y:S01]  /*03e0*/  I2FP.F32.U32 R5, UR4 ;  /* 0x0000000400057c45 */ /* 0x010fe20008201000 */
[----:B------:R-:W0:Y:S01]  /*03f0*/  S2UR UR4, SR_CgaCtaId ;  /* 0x00000000000479c3 */ /* 0x000e220000008800 */
[----:B------:R-:W-:-:S03]  /*0400*/  LEA.HI R3, R3, R0, RZ, 0x8 ;  /* 0x0000000003037211 */ /* 0x000fc600078f40ff */
[----:B--2---:R-:W-:Y:S01]  /*0410*/  FMUL R5, R5, UR5 ;  /* 0x0000000505057c20 */ /* 0x004fe20008400000 */
[----:B------:R-:W-:-:S05]  /*0420*/  SHF.R.S32.HI R3, RZ, 0x8, R3 ;  /* 0x00000008ff037819 */ /* 0x000fca0000011403 */
[----:B------:R-:W-:Y:S01]  /*0430*/  IMAD.SHL.U32 R4, R3, 0x8, RZ ;  /* 0x0000000803047824 */ /* 0x000fe200078e00ff */
[----:B------:R-:W-:Y:S04]  /*0440*/  F2I.U32.TRUNC.NTZ R5, R5 ;  /* 0x0000000500057305 */ /* 0x000fe8000020f000 */
[----:B------:R-:W-:-:S04]  /*0450*/  IABS R7, R4 ;  /* 0x0000000400077213 */ /* 0x000fc80000000000 */
[----:B------:R-:W1:Y:S08]  /*0460*/  I2F.RP R0, R7 ;  /* 0x0000000700007306 */ /* 0x000e700000209400 */
[----:B-1----:R-:W1:Y:S02]  /*0470*/  MUFU.RCP R0, R0 ;  /* 0x0000000000007308 */ /* 0x002e640000001000 */
[----:B-1----:R-:W-:Y:S01]  /*0480*/  VIADD R2, R0, 0xffffffe ;  /* 0x0ffffffe00027836 */ /* 0x002fe20000000000 */
[----:B------:R-:W-:-:S05]  /*0490*/  IABS R0, R5 ;  /* 0x0000000500007213 */ /* 0x000fca0000000000 */
[----:B------:R1:W2:Y:S02]  /*04a0*/  F2I.FTZ.U32.TRUNC.NTZ R3, R2 ;  /* 0x0000000200037305 */ /* 0x0002a4000021f000 */
[----:B-1----:R-:W-:Y:S02]  /*04b0*/  IMAD.MOV.U32 R2, RZ, RZ, RZ ;  /* 0x000000ffff027224 */ /* 0x002fe400078e00ff */
[----:B--2---:R-:W-:-:S04]  /*04c0*/  IMAD.MOV R6, RZ, RZ, -R3 ;  /* 0x000000ffff067224 */ /* 0x004fc800078e0a03 */
[----:B------:R-:W-:Y:S01]  /*04d0*/  IMAD R9, R6, R7, RZ ;  /* 0x0000000706097224 */ /* 0x000fe200078e02ff */
[----:B------:R-:W-:-:S03]  /*04e0*/  IABS R6, R4 ;  /* 0x0000000400067213 */ /* 0x000fc60000000000 */
[----:B------:R-:W-:-:S04]  /*04f0*/  IMAD.HI.U32 R3, R3, R9, R2 ;  /* 0x0000000903037227 */ /* 0x000fc800078e0002 */
[----:B------:R-:W-:Y:S02]  /*0500*/  IMAD.MOV R2, RZ, RZ, -R6 ;  /* 0x000000ffff027224 */ /* 0x000fe400078e0a06 */
[----:B------:R-:W-:-:S04]  /*0510*/  IMAD.HI.U32 R3, R3, R0, RZ ;  /* 0x0000000003037227 */ /* 0x000fc800078e00ff */
[----:B------:R-:W-:Y:S01]  /*0520*/  IMAD R0, R3, R2, R0 ;  /* 0x0000000203007224 */ /* 0x000fe200078e0200 */
[----:B------:R-:W-:Y:S04]  /*0530*/  BAR.SYNC.DEFER_BLOCKING 0x0 ;  /* 0x0000000000007b1d */ /* 0x000fe80000010000 */
[----:B------:R-:W-:-:S13]  /*0540*/  ISETP.GT.U32.AND P1, PT, R7, R0, PT ;  /* 0x000000000700720c */ /* 0x000fda0003f24070 */
[----:B------:R-:W-:Y:S02]  /*0550*/  @!P1 IMAD.IADD R0, R0, 0x1, -R7 ;  /* 0x0000000100009824 */ /* 0x000fe400078e0a07 */
[----:B------:R-:W-:Y:S01]  /*0560*/  @!P1 VIADD R3, R3, 0x1 ;  /* 0x0000000103039836 */ /* 0x000fe20000000000 */
[----:B------:R-:W-:Y:S02]  /*0570*/  ISETP.NE.AND P1, PT, R4, RZ, PT ;  /* 0x000000ff0400720c */ /* 0x000fe40003f25270 */
[----:B------:R-:W-:Y:S02]  /*0580*/  ISETP.GE.U32.AND P0, PT, R0, R7, PT ;  /* 0x000000070000720c */ /* 0x000fe40003f06070 */
[----:B------:R-:W-:-:S04]  /*0590*/  LOP3.LUT R0, R5, R4, RZ, 0x3c, !PT ;  /* 0x0000000405007212 */ /* 0x000fc800078e3cff */
[----:B------:R-:W-:Y:S01]  /*05a0*/  ISETP.GE.AND P2, PT, R0, RZ, PT ;  /* 0x000000ff0000720c */ /* 0x000fe20003f46270 */
[----:B------:R-:W-:-:S06]  /*05b0*/  VIADD R0, R40, 0x7f ;  /* 0x0000007f28007836 */ /* 0x000fcc0000000000 */
[----:B------:R-:W-:-:S04]  /*05c0*/  @P0 VIADD R3, R3, 0x1 ;  /* 0x0000000103030836 */ /* 0x000fc80000000000 */
[----:B------:R-:W-:Y:S01]  /*05d0*/  IMAD.MOV.U32 R2, RZ, RZ, R3 ;  /* 0x000000ffff027224 */ /* 0x000fe200078e0003 */
[----:B------:R-:W-:-:S03]  /*05e0*/  SHF.R.S32.HI R3, RZ, 0x1f, R0 ;  /* 0x0000001fff037819 */ /* 0x000fc60000011400 */
[----:B------:R-:W-:Y:S01]  /*05f0*/  @!P2 IMAD.MOV R2, RZ, RZ, -R2 ;  /* 0x000000ffff02a224 */ /* 0x000fe200078e0a02 */
[----:B------:R-:W-:Y:S02]  /*0600*/  @!P1 LOP3.LUT R2, RZ, R4, RZ, 0x33, !PT ;  /* 0x00000004ff029212 */ /* 0x000fe400078e33ff */
[----:B------:R-:W-:-:S03]  /*0610*/  LEA.HI R3, R3, R0, RZ, 0x7 ;  /* 0x0000000003037211 */ /* 0x000fc600078f38ff */
[----:B------:R-:W-:Y:S02]  /*0620*/  IMAD.SHL.U32 R8, R2, 0x8, RZ ;  /* 0x0000000802087824 */ /* 0x000fe400078e00ff */
[----:B------:R-:W-:-:S03]  /*0630*/  IMAD.MOV R2, RZ, RZ, -R2 ;  /* 0x000000ffff027224 */ /* 0x000fc600078e0a02 */
[----:B------:R-:W-:Y:S01]  /*0640*/  LEA.HI.SX32 R3, R3, -R8, 0x19 ;  /* 0x8000000803037211 */ /* 0x000fe200078fcaff */
[----:B------:R-:W-:-:S03]  /*0650*/  IMAD R10, R4, R2, R5 ;  /* 0x00000002040a7224 */ /* 0x000fc600078e0205 */
[----:B------:R-:W-:Y:S02]  /*0660*/  VIMNMX R13, PT, PT, R3, 0x8, PT ;  /* 0x00000008030d7848 */ /* 0x000fe40003fe0100 */
[----:B------:R-:W-:Y:S02]  /*0670*/  IABS R9, R10 ;  /* 0x0000000a00097213 */ /* 0x000fe40000000000 */
[-C--:B------:R-:W-:Y:S02]  /*0680*/  IABS R7, R13.reuse ;  /* 0x0000000d00077213 */ /* 0x080fe40000000000 */
[----:B------:R-:W-:Y:S02]  /*0690*/  IABS R4, R13 ;  /* 0x0000000d00047213 */ /* 0x000fe40000000000 */
[----:B------:R-:W1:Y:S08]  /*06a0*/  I2F.RP R0, R7 ;  /* 0x0000000700007306 */ /* 0x000e700000209400 */
[----:B-1----:R-:W1:Y:S02]  /*06b0*/  MUFU.RCP R0, R0 ;  /* 0x0000000000007308 */ /* 0x002e640000001000 */
[----:B-1----:R-:W-:-:S02]  /*06c0*/  VIADD R3, R0, 0xffffffe ;  /* 0x0ffffffe00037836 */ /* 0x002fc40000000000 */
[----:B------:R-:W-:-:S04]  /*06d0*/  IMAD.MOV R0, RZ, RZ, -R4 ;  /* 0x000000ffff007224 */ /* 0x000fc800078e0a04 */
[----:B------:R-:W1:Y:S02]  /*06e0*/  F2I.FTZ.U32.TRUNC.NTZ R3, R3 ;  /* 0x0000000300037305 */ /* 0x000e64000021f000 */
[----:B-1----:R-:W-:-:S04]  /*06f0*/  IMAD.MOV R6, RZ, RZ, -R3 ;  /* 0x000000ffff067224 */ /* 0x002fc800078e0a03 */
[----:B------:R-:W-:-:S04]  /*0700*/  IMAD.MOV.U32 R2, RZ, RZ, R6 ;  /* 0x000000ffff027224 */ /* 0x000fc800078e0006 */
[----:B------:R-:W-:Y:S02]  /*0710*/  IMAD R5, R2, R7, RZ ;  /* 0x0000000702057224 */ /* 0x000fe400078e02ff */
[----:B------:R-:W-:-:S04]  /*0720*/  IMAD.MOV.U32 R2, RZ, RZ, RZ ;  /* 0x000000ffff027224 */ /* 0x000fc800078e00ff */
[----:B------:R-:W-:Y:S01]  /*0730*/  IMAD.HI.U32 R2, R3, R5, R2 ;  /* 0x0000000503027227 */ /* 0x000fe200078e0002 */
[----:B------:R-:W-:Y:S01]  /*0740*/  IABS R5, R41 ;  /* 0x0000002900057213 */ /* 0x000fe20000000000 */
[----:B------:R-:W1:Y:S04]  /*0750*/  I2F.RP R3, R11 ;  /* 0x0000000b00037306 */ /* 0x000e680000209400 */
[----:B------:R-:W-:-:S04]  /*0760*/  IMAD.HI.U32 R2, R2, R9, RZ ;  /* 0x0000000902027227 */ /* 0x000fc800078e00ff */
[----:B------:R-:W-:Y:S01]  /*0770*/  IMAD R0, R2, R0, R9 ;  /* 0x0000000002007224 */ /* 0x000fe200078e0209 */
[----:B------:R-:W2:Y:S01]  /*0780*/  I2F.RP R6, R5 ;  /* 0x0000000500067306 */ /* 0x000ea20000209400 */
[----:B------:R-:W-:-:S03]  /*0790*/  LOP3.LUT R9, R101, 0x7f, RZ, 0xc0, !PT ;  /* 0x0000007f65097812 */ /* 0x000fc600078ec0ff */
[----:B------:R-:W-:-:S04]  /*07a0*/  ISETP.GT.U32.AND P1, PT, R7, R0, PT ;  /* 0x000000000700720c */ /* 0x000fc80003f24070 */
[----:B-1----:R-:W1:Y:S08]  /*07b0*/  MUFU.RCP R3, R3 ;  /* 0x0000000300037308 */ /* 0x002e700000001000 */
[----:B--2---:R-:W2:Y:S01]  /*07c0*/  MUFU.RCP R6, R6 ;  /* 0x0000000600067308 */ /* 0x004ea20000001000 */
[----:B------:R-:W-:Y:S02]  /*07d0*/  @!P1 IMAD.IADD R0, R0, 0x1, -R7 ;  /* 0x0000000100009824 */ /* 0x000fe400078e0a07 */
[----:B------:R-:W-:Y:S01]  /*07e0*/  @!P1 VIADD R2, R2, 0x1 ;  /* 0x0000000102029836 */ /* 0x000fe20000000000 */
[----:B------:R-:W-:-:S02]  /*07f0*/  ISETP.NE.AND P1, PT, R13, RZ, PT ;  /* 0x000000ff0d00720c */ /* 0x000fc40003f25270 */
[----:B------:R-:W-:Y:S02]  /*0800*/  ISETP.GE.U32.AND P0, PT, R0, R7, PT ;  /* 0x000000070000720c */ /* 0x000fe40003f06070 */
[----:B------:R-:W-:Y:S01]  /*0810*/  LOP3.LUT R0, R10, R13, RZ, 0x3c, !PT ;  /* 0x0000000d0a007212 */ /* 0x000fe200078e3cff */
[----:B-1----:R-:W-:-:S03]  /*0820*/  VIADD R4, R3, 0xffffffe ;  /* 0x0ffffffe03047836 */ /* 0x002fc60000000000 */
[----:B------:R-:W-:Y:S01]  /*0830*/  ISETP.GE.AND P2, PT, R0, RZ, PT ;  /* 0x000000ff0000720c */ /* 0x000fe20003f46270 */
[----:B------:R3:W1:Y:S01]  /*0840*/  F2I.FTZ.U32.TRUNC.NTZ R3, R4 ;  /* 0x0000000400037305 */ /* 0x000662000021f000 */
[----:B--2---:R-:W-:-:S05]  /*0850*/  VIADD R7, R6, 0xffffffe ;  /* 0x0ffffffe06077836 */ /* 0x004fca0000000000 */
[----:B------:R-:W-:Y:S02]  /*0860*/  @P0 VIADD R2, R2, 0x1 ;  /* 0x0000000102020836 */ /* 0x000fe40000000000 */
[----:B---3--:R-:W-:Y:S01]  /*0870*/  IMAD R4, R15, 0x80, R104 ;  /* 0x000000800f047824 */ /* 0x008fe200078e0268 */
[----:B------:R-:W2:Y:S01]  /*0880*/  F2I.FTZ.U32.TRUNC.NTZ R7, R7 ;  /* 0x0000000700077305 */ /* 0x000ea2000021f000 */
[----:B------:R-:W-:Y:S01]  /*0890*/  IMAD.MOV.U32 R85, RZ, RZ, R2 ;  /* 0x000000ffff557224 */ /* 0x000fe200078e0002 */
[----:B------:R-:W-:-:S03]  /*08a0*/  MOV R2, 0x400 ;  /* 0x0000040000027802 */ /* 0x000fc60000000f00 */
[----:B------:R-:W-:Y:S01]  /*08b0*/  @!P2 IMAD.MOV R85, RZ, RZ, -R85 ;  /* 0x000000ffff55a224 */ /* 0x000fe200078e0a55 */
[----:B------:R-:W-:Y:S01]  /*08c0*/  R2UR UR11, R2 ;  /* 0x00000000020b72ca */ /* 0x000fe200000e0000 */
[----:B-1----:R-:W-:Y:S01]  /*08d0*/  IMAD.MOV R6, RZ, RZ, -R3 ;  /* 0x000000ffff067224 */ /* 0x002fe200078e0a03 */
[----:B------:R-:W-:Y:S01]  /*08e0*/  @!P1 LOP3.LUT R85, RZ, R13, RZ, 0x33, !PT ;  /* 0x0000000dff559212 */ /* 0x000fe200078e33ff */
[----:B------:R-:W-:-:S04]  /*08f0*/  IMAD.MOV.U32 R2, RZ, RZ, RZ ;  /* 0x000000ffff027224 */ /* 0x000fc800078e00ff */
[----:B------:R-:W-:Y:S02]  /*0900*/  IMAD.MOV R0, RZ, RZ, -R85 ;  /* 0x000000ffff007224 */ /* 0x000fe400078e0a55 */
[----:B------:R-:W-:Y:S02]  /*0910*/  IMAD.SHL.U32 R85, R85, 0x100, RZ ;  /* 0x0000010055557824 */ /* 0x000fe400078e00ff */
[----:B------:R-:W-:Y:S02]  /*0920*/  IMAD R0, R13, R0, R10 ;  /* 0x000000000d007224 */ /* 0x000fe400078e020a */
[----:B0-----:R-:W-:Y:S01]  /*0930*/  ULEA UR11, UR4, UR11, 0x18 ;  /* 0x0000000b040b7291 */ /* 0x001fe2000f8ec0ff */
[----:B------:R-:W-:Y:S02]  /*0940*/  IMAD R13, R6, R11, RZ ;  /* 0x0000000b060d7224 */ /* 0x000fe400078e02ff */
[----:B------:R-:W-:Y:S02]  /*0950*/  IMAD.IADD R0, R8, 0x1, R0 ;  /* 0x0000000108007824 */ /* 0x000fe400078e0200 */
[----:B------:R-:W-:Y:S01]  /*0960*/  IMAD.HI.U32 R2, R3, R13, R2 ;  /* 0x0000000d03027227 */ /* 0x000fe200078e0002 */
[----:B------:R-:W-:-:S03]  /*0970*/  LOP3.LUT R3, R85, 0x83, R4, 0xf8, !PT ;  /* 0x0000008355037812 */ /* 0x000fc600078ef804 */
[----:B------:R-:W0:Y:S01]  /*0980*/  LDS R47, [UR11] ;  /* 0x0000000bff2f7984 */ /* 0x000e220008000800 */
[----:B------:R-:W-:Y:S01]  /*0990*/  IMAD R0, R0, 0x80, R9 ;  /* 0x0000008000007824 */ /* 0x000fe200078e0209 */
[----:B------:R-:W-:Y:S01]  /*09a0*/  LOP3.LUT R18, R3, 0x7c, RZ, 0xfc, !PT ;  /* 0x0000007c03127812 */ /* 0x000fe200078efcff */
[----:B--2---:R-:W-:-:S03]  /*09b0*/  IMAD.MOV R8, RZ, RZ, -R7 ;  /* 0x000000ffff087224 */ /* 0x004fc600078e0a07 */
[----:B------:R-:W-:Y:S01]  /*09c0*/  IABS R6, R0 ;  /* 0x0000000000067213 */ /* 0x000fe20000000000 */
[----:B------:R-:W-:Y:S01]  /*09d0*/  IMAD R13, R8, R5, RZ ;  /* 0x00000005080d7224 */ /* 0x000fe200078e02ff */
[----:B------:R-:W-:-:S03]  /*09e0*/  IABS R8, R3 ;  /* 0x0000000300087213 */ /* 0x000fc60000000000 */
[----:B------:R-:W-:Y:S02]  /*09f0*/  IMAD.MOV.U32 R4, RZ, RZ, R6 ;  /* 0x000000ffff047224 */ /* 0x000fe400078e0006 */
[----:B------:R-:W-:Y:S02]  /*0a00*/  IMAD.MOV.U32 R6, RZ, RZ, RZ ;  /* 0x000000ffff067224 */ /* 0x000fe400078e00ff */
[----:B------:R-:W-:-:S04]  /*0a10*/  IMAD.HI.U32 R2, R2, R4, RZ ;  /* 0x0000000402027227 */ /* 0x000fc800078e00ff */
[----:B------:R-:W-:-:S04]  /*0a20*/  IMAD.HI.U32 R6, R7, R13, R6 ;  /* 0x0000000d07067227 */ /* 0x000fc800078e0006 */
[----:B------:R-:W-:Y:S01]  /*0a30*/  IMAD.MOV R7, RZ, RZ, -R2 ;  /* 0x000000ffff077224 */ /* 0x000fe200078e0a02 */
[----:B------:R-:W-:Y:S06]  /*0a40*/  BAR.SYNC.DEFER_BLOCKING 0x0 ;  /* 0x0000000000007b1d */ /* 0x000fec0000010000 */
[----:B------:R-:W-:Y:S05]  /*0a50*/  BRA.U UP0, `(.L_x_5) ;  /* 0x0000000100187547 */ /* 0x000fea000b800000 */
[----:B------:R-:W-:Y:S01]  /*0a60*/  ELECT P0, URZ, PT ;  /* 0x0000000000ff782f */ /* 0x000fe20003800000 */
[----:B------:R-:W-:Y:S01]  /*0a70*/  IMAD.MOV.U32 R2, RZ, RZ, 0x1 ;  /* 0x00000001ff027424 */ /* 0x000fe200078e00ff */
[----:B------:R-:W-:Y:S11]  /*0a80*/  UVIRTCOUNT.DEALLOC.SMPOOL 0x80 ;  /* 0x000000800000784c */ /* 0x000ff60000000000 */
[----:B------:R-:W-:-:S04]  /*0a90*/  @P0 MOV R10, 0x40 ;  /* 0x00000040000a0802 */ /* 0x000fc80000000f00 */
[----:B------:R-:W-:-:S05]  /*0aa0*/  @P0 LEA R15, R15, R10, 0x18 ;  /* 0x0000000a0f0f0211 */ /* 0x000fca00078ec0ff */
[----:B------:R1:W-:Y:S02]  /*0ab0*/  @P0 STS.U8 [R15], R2 ;  /* 0x000000020f000388 */ /* 0x0003e40000000000 */
.L_x_5:
[----:B------:R-:W-:Y:S01]  /*0ac0*/  IMAD R4, R11, R7, R4 ;  /* 0x000000070b047224 */ /* 0x000fe200078e0204 */
[----:B------:R-:W-:Y:S01]  /*0ad0*/  IABS R14, R18 ;  /* 0x00000012000e7213 */ /* 0x000fe20000000000 */
[C---:B-1----:R-:W-:Y:S01]  /*0ae0*/  IMAD.HI.U32 R2, R6.reuse, R8, RZ ;  /* 0x0000000806027227 */ /* 0x042fe200078e00ff */
[----:B------:R-:W-:Y:S01]  /*0af0*/  LOP3.LUT R7, R3, 0x4, RZ, 0xfc, !PT ;  /* 0x0000000403077812 */ /* 0x000fe200078efcff */
[----:B------:R-:W1:Y:S01]  /*0b00*/  LDC.64 R82, c[0x0][0x3a8] ;  /* 0x0000ea00ff527b82 */ /* 0x000e620000000a00 */
[----:B------:R-:W-:Y:S01]  /*0b10*/  ISETP.GT.U32.AND P0, PT, R11, R4, PT ;  /* 0x000000040b00720c */ /* 0x000fe20003f04070 */
[----:B------:R-:W-:Y:S01]  /*0b20*/  IMAD.MOV R2, RZ, RZ, -R2 ;  /* 0x000000ffff027224 */ /* 0x000fe200078e0a02 */
[----:B------:R-:W-:Y:S01]  /*0b30*/  ISETP.GE.AND P1, PT, R7, RZ, PT ;  /* 0x000000ff0700720c */ /* 0x000fe20003f26270 */
[----:B------:R-:W-:Y:S01]  /*0b40*/  UMOV UR4, 0x1 ;  /* 0x0000000100047882 */ /* 0x000fe20000000000 */
[----:B------:R-:W-:Y:S01]  /*0b50*/  IABS R12, R7 ;  /* 0x00000007000c7213 */ /* 0x000fe20000000000 */
[C---:B------:R-:W-:Y:S01]  /*0b60*/  IMAD.HI.U32 R7, R6.reuse, R14, RZ ;  /* 0x0000000e06077227 */ /* 0x040fe200078e00ff */
[C---:B------:R-:W-:Y:S01]  /*0b70*/  LOP3.LUT R16, R3.reuse, 0x8, RZ, 0xfc, !PT ;  /* 0x0000000803107812 */ /* 0x040fe200078efcff */
[----:B------:R-:W-:Y:S01]  /*0b80*/  UIADD3 UR8, UPT, UPT, UR11, 0x4000, URZ ;  /* 0x000040000b087890 */ /* 0x000fe2000fffe0ff */
[----:B------:R-:W-:Y:S01]  /*0b90*/  LOP3.LUT R17, R3, 0xc, RZ, 0xfc, !PT ;  /* 0x0000000c03117812 */ /* 0x000fe200078efcff */
[C---:B------:R-:W-:Y:S01]  /*0ba0*/  IMAD R2, R5.reuse, R2, R8 ;  /* 0x0000000205027224 */ /* 0x040fe200078e0208 */
[----:B------:R-:W-:Y:S01]  /*0bb0*/  IABS R13, R16 ;  /* 0x00000010000d7213 */ /* 0x000fe20000000000 */
[----:B------:R-:W-:Y:S01]  /*0bc0*/  IMAD.MOV R8, RZ, RZ, -R7 ;  /* 0x000000ffff087224 */ /* 0x000fe200078e0a07 */
[----:B------:R-:W-:Y:S01]  /*0bd0*/  IABS R15, R17 ;  /* 0x00000011000f7213 */ /* 0x000fe20000000000 */
[----:B------:R-:W-:Y:S01]  /*0be0*/  IMAD.HI.U32 R7, R6, R12, RZ ;  /* 0x0000000c06077227 */ /* 0x000fe200078e00ff */
[C---:B------:R-:W-:Y:S01]  /*0bf0*/  ISETP.GT.U32.AND P2, PT, R5.reuse, R2, PT ;  /* 0x000000020500720c */ /* 0x040fe20003f44070 */
[----:B------:R-:W2:Y:S01]  /*0c00*/  LDCU.128 UR16, c[0x0][0x380] ;  /* 0x00007000ff1077ac */ /* 0x000ea20008000c00 */
[----:B------:R-:W-:Y:S01]  /*0c10*/  ISETP.GE.AND P4, PT, R18, RZ, PT ;  /* 0x000000ff1200720c */ /* 0x000fe20003f86270 */
[----:B------:R-:W-:Y:S01]  /*0c20*/  IMAD R14, R5, R8, R14 ;  /* 0x00000008050e7224 */ /* 0x000fe200078e020e */
[C---:B------:R-:W-:Y:S01]  /*0c30*/  LOP3.LUT R18, R3.reuse, 0x14, RZ, 0xfc, !PT ;  /* 0x0000001403127812 */ /* 0x040fe200078efcff */
[----:B------:R-:W-:Y:S01]  /*0c40*/  IMAD.HI.U32 R8, R6, R13, RZ ;  /* 0x0000000d06087227 */ /* 0x000fe200078e00ff */
[----:B------:R-:W-:Y:S01]  /*0c50*/  LOP3.LUT R19, R3, 0x18, RZ, 0xfc, !PT ;  /* 0x0000001803137812 */ /* 0x000fe200078efcff */
[----:B------:R-:W3:Y:S01]  /*0c60*/  LDCU UR5, c[0x0][0x3b0] ;  /* 0x00007600ff0577ac */ /* 0x000ee20008000800 */
[----:B------:R-:W-:Y:S01]  /*0c70*/  ISETP.GT.U32.AND P6, PT, R5, R14, PT ;  /* 0x0000000e0500720c */ /* 0x000fe20003fc4070 */
[----:B------:R-:W-:Y:S01]  /*0c80*/  IMAD.MOV R7, RZ, RZ, -R7 ;  /* 0x000000ffff077224 */ /* 0x000fe200078e0a07 */
[C---:B------:R-:W-:Y:S01]  /*0c90*/  LOP3.LUT R21, R3.reuse, 0x2c, RZ, 0xfc, !PT ;  /* 0x0000002c03157812 */ /* 0x040fe200078efcff */
[----:B------:R-:W-:Y:S01]  /*0ca0*/  @!P0 IMAD.IADD R4, R4, 0x1, -R11 ;  /* 0x0000000104048824 */ /* 0x000fe200078e0a0b */
[----:B------:R-:W-:Y:S01]  /*0cb0*/  ISETP.GE.AND P0, PT, R16, RZ, PT ;  /* 0x000000ff1000720c */ /* 0x000fe20003f06270 */
[----:B------:R-:W-:Y:S01]  /*0cc0*/  IMAD.MOV R16, RZ, RZ, -R8 ;  /* 0x000000ffff107224 */ /* 0x000fe200078e0a08 */
[----:B------:R-:W-:Y:S01]  /*0cd0*/  LOP3.LUT R23, R3, 0x30, RZ, 0xfc, !PT ;  /* 0x0000003003177812 */ /* 0x000fe200078efcff */
[----:B------:R-:W-:Y:S01]  /*0ce0*/  IMAD R8, R5, R7, R12 ;  /* 0x0000000705087224 */ /* 0x000fe200078e020c */
[----:B------:R-:W-:Y:S01]  /*0cf0*/  ISETP.GT.U32.AND P5, PT, R11, R4, PT ;  /* 0x000000040b00720c */ /* 0x000fe20003fa4070 */
[----:B------:R-:W-:Y:S01]  /*0d00*/  @!P2 IMAD.IADD R2, R2, 0x1, -R5 ;  /* 0x000000010202a824 */ /* 0x000fe200078e0a05 */
[----:B------:R-:W-:Y:S01]  /*0d10*/  IABS R26, R23 ;  /* 0x00000017001a7213 */ /* 0x000fe20000000000 */
[----:B------:R-:W-:Y:S01]  /*0d20*/  IMAD.HI.U32 R10, R6, R15, RZ ;  /* 0x0000000f060a7227 */ /* 0x000fe200078e00ff */
[----:B------:R-:W-:-:S02]  /*0d30*/  ISETP.GT.U32.AND P3, PT, R5, R8, PT ;  /* 0x000000080500720c */ /* 0x000fc40003f64070 */
[----:B------:R-:W-:Y:S01]  /*0d40*/  ISETP.GT.U32.AND P2, PT, R5, R2, PT ;  /* 0x000000020500720c */ /* 0x000fe20003f44070 */
[----:B------:R-:W-:Y:S01]  /*0d50*/  @!P6 IMAD.IADD R14, R14, 0x1, -R5 ;  /* 0x000000010e0ee824 */ /* 0x000fe200078e0a05 */
[C---:B------:R-:W-:Y:S01]  /*0d60*/  LOP3.LUT R25, R3.reuse, 0x50, RZ, 0xfc, !PT ;  /* 0x0000005003197812 */ /* 0x040fe200078efcff */
[----:B------:R-:W-:Y:S01]  /*0d70*/  IMAD.MOV R12, RZ, RZ, -R10 ;  /* 0x000000ffff0c7224 */ /* 0x000fe200078e0a0a */
[----:B------:R-:W-:Y:S01]  /*0d80*/  LOP3.LUT R27, R3, 0x54, RZ, 0xfc, !PT ;  /* 0x00000054031b7812 */ /* 0x000fe200078efcff */
[C---:B------:R-:W-:Y:S01]  /*0d90*/  IMAD R10, R5.reuse, R16, R13 ;  /* 0x00000010050a7224 */ /* 0x040fe200078e020d */
[C---:B------:R-:W-:Y:S01]  /*0da0*/  ISETP.GT.U32.AND P6, PT, R5.reuse, R14, PT ;  /* 0x0000000e0500720c */ /* 0x040fe20003fc4070 */
[----:B------:R-:W-:Y:S01]  /*0db0*/  IMAD R12, R5, R12, R15 ;  /* 0x0000000c050c7224 */ /* 0x000fe200078e020f */
[----:B------:R-:W-:Y:S01]  /*0dc0*/  LOP3.LUT R15, R3, 0x10, RZ, 0xfc, !PT ;  /* 0x00000010030f7812 */ /* 0x000fe200078efcff */
[----:B------:R-:W-:Y:S01]  /*0dd0*/  @!P5 IMAD.IADD R4, R4, 0x1, -R11 ;  /* 0x000000010404d824 */ /* 0x000fe200078e0a0b */
[----:B------:R-:W-:Y:S01]  /*0de0*/  IABS R13, R18 ;  /* 0x00000012000d7213 */ /* 0x000fe20000000000 */
[--C-:B------:R-:W-:Y:S01]  /*0df0*/  @!P3 IMAD.IADD R8, R8, 0x1, -R5.reuse ;  /* 0x000000010808b824 */ /* 0x100fe200078e0a05 */
[----:B------:R-:W-:Y:S01]  /*0e00*/  IABS R11, R15 ;  /* 0x0000000f000b7213 */ /* 0x000fe20000000000 */
[----:B------:R-:W-:Y:S01]  /*0e10*/  @!P2 IMAD.IADD R2, R2, 0x1, -R5 ;  /* 0x000000010202a824 */ /* 0x000fe200078e0a05 */
[----:B------:R-:W-:Y:S01]  /*0e20*/  IABS R16, R19 ;  /* 0x0000001300107213 */ /* 0x000fe20000000000 */
[----:B-1----:R-:W-:Y:S01]  /*0e30*/  IMAD R71, R82, 0x1e, RZ ;  /* 0x0000001e52477824 */ /* 0x002fe200078e02ff */
[C---:B------:R-:W-:Y:S01]  /*0e40*/  ISETP.GT.U32.AND P3, PT, R5.reuse, R8, PT ;  /* 0x000000080500720c */ /* 0x040fe20003f64070 */
[----:B------:R-:W-:Y:S01]  /*0e50*/  IMAD.HI.U32 R7, R6, R11, RZ ;  /* 0x0000000b06077227 */ /* 0x000fe200078e00ff */
[----:B------:R-:W-:-:S02]  /*0e60*/  ISETP.GT.U32.AND P2, PT, R5, R10, PT ;  /* 0x0000000a0500720c */ /* 0x000fc40003f44070 */
[----:B------:R-:W-:Y:S01]  /*0e70*/  ISETP.GE.AND P5, PT, R3, RZ, PT ;  /* 0x000000ff0300720c */ /* 0x000fe20003fa6270 */
[----:B------:R-:W-:Y:S01]  /*0e80*/  @!P6 IMAD.IADD R14, R14, 0x1, -R5 ;  /* 0x000000010e0ee824 */ /* 0x000fe200078e0a05 */
[----:B------:R-:W-:Y:S01]  /*0e90*/  ISETP.GT.U32.AND P6, PT, R5, R12, PT ;  /* 0x0000000c0500720c */ /* 0x000fe20003fc4070 */
[----:B------:R-:W-:Y:S01]  /*0ea0*/  IMAD.MOV.U32 R29, RZ, RZ, R2 ;  /* 0x000000ffff1d7224 */ /* 0x000fe200078e0002 */
[----:B------:R-:W-:Y:S01]  /*0eb0*/  IABS R42, R25 ;  /* 0x00000019002a7213 */ /* 0x000fe20000000000 */
[----:B------:R-:W-:Y:S01]  /*0ec0*/  IMAD.MOV R2, RZ, RZ, -R7 ;  /* 0x000000ffff027224 */ /* 0x000fe200078e0a07 */
[----:B------:R-:W-:Y:S01]  /*0ed0*/  IABS R44, R27 ;  /* 0x0000001b002c7213 */ /* 0x000fe20000000000 */
[----:B------:R-:W-:Y:S01]  /*0ee0*/  IMAD.HI.U32 R7, R6, R13, RZ ;  /* 0x0000000d06077227 */ /* 0x000fe200078e00ff */
[C---:B------:R-:W-:Y:S02]  /*0ef0*/  LOP3.LUT R31, R3.reuse, 0x58, RZ, 0xfc, !PT ;  /* 0x00000058031f7812 */ /* 0x040fe400078efcff */
[----:B------:R-:W-:Y:S01]  /*0f00*/  LOP3.LUT R33, R3, 0x5c, RZ, 0xfc, !PT ;  /* 0x0000005c03217812 */ /* 0x000fe200078efcff */
[----:B------:R-:W-:Y:S01]  /*0f10*/  IMAD R2, R5, R2, R11 ;  /* 0x0000000205027224 */ /* 0x000fe200078e020b */
[----:B------:R-:W-:Y:S01]  /*0f20*/  LOP3.LUT R11, R3, 0x1c, RZ, 0xfc, !PT ;  /* 0x0000001c030b7812 */ /* 0x000fe200078efcff */
[--C-:B------:R-:W-:Y:S01]  /*0f30*/  @!P3 IMAD.IADD R8, R8, 0x1, -R5.reuse ;  /* 0x000000010808b824 */ /* 0x100fe200078e0a05 */
[----:B------:R-:W-:Y:S01]  /*0f40*/  IABS R46, R31 ;  /* 0x0000001f002e7213 */ /* 0x000fe20000000000 */
[----:B------:R-:W-:Y:S01]  /*0f50*/  @!P6 IMAD.IADD R12, R12, 0x1, -R5 ;  /* 0x000000010c0ce824 */ /* 0x000fe200078e0a05 */
[----:B------:R-:W-:Y:S01]  /*0f60*/  ISETP.GT.U32.AND P3, PT, R5, R2, PT ;  /* 0x000000020500720c */ /* 0x000fe20003f64070 */
[----:B------:R-:W-:Y:S01]  /*0f70*/  IMAD.MOV.U32 R39, RZ, RZ, R14 ;  /* 0x000000ffff277224 */ /* 0x000fe200078e000e */
[----:B------:R-:W-:Y:S01]  /*0f80*/  LOP3.LUT R37, R3, 0x60, RZ, 0xfc, !PT ;  /* 0x0000006003257812 */ /* 0x000fe200078efcff */
[----:B------:R-:W-:Y:S01]  /*0f90*/  IMAD.MOV R14, RZ, RZ, -R7 ;  /* 0x000000ffff0e7224 */ /* 0x000fe200078e0a07 */
[----:B------:R-:W-:Y:S01]  /*0fa0*/  ISETP.GT.U32.AND P6, PT, R5, R12, PT ;  /* 0x0000000c0500720c */ /* 0x000fe20003fc4070 */
[----:B------:R-:W-:Y:S01]  /*0fb0*/  IMAD.HI.U32 R7, R6, R16, RZ ;  /* 0x0000001006077227 */ /* 0x000fe200078e00ff */
[----:B------:R-:W-:-:S02]  /*0fc0*/  IABS R48, R37 ;  /* 0x0000002500307213 */ /* 0x000fc40000000000 */
[C---:B------:R-:W-:Y:S01]  /*0fd0*/  LOP3.LUT R43, R3.reuse, 0x64, RZ, 0xfc, !PT ;  /* 0x00000064032b7812 */ /* 0x040fe200078efcff */
[----:B------:R-:W-:Y:S01]  /*0fe0*/  IMAD.MOV R7, RZ, RZ, -R7 ;  /* 0x000000ffff077224 */ /* 0x000fe200078e0a07 */
[----:B------:R-:W-:Y:S01]  /*0ff0*/  LOP3.LUT R45, R3, 0x74, RZ, 0xfc, !PT ;  /* 0x00000074032d7812 */ /* 0x000fe200078efcff */
[--C-:B------:R-:W-:Y:S01]  /*1000*/  @!P2 IMAD.IADD R10, R10, 0x1, -R5.reuse ;  /* 0x000000010a0aa824 */ /* 0x100fe200078e0a05 */
[----:B------:R-:W-:Y:S01]  /*1010*/  IABS R50, R43 ;  /* 0x0000002b00327213 */ /* 0x000fe20000000000 */
[C---:B------:R-:W-:Y:S01]  /*1020*/  IMAD R16, R5.reuse, R7, R16 ;  /* 0x0000000705107224 */ /* 0x040fe200078e0210 */
[----:B------:R-:W-:Y:S01]  /*1030*/  IABS R58, R45 ;  /* 0x0000002d003a7213 */ /* 0x000fe20000000000 */
[--C-:B------:R-:W-:Y:S01]  /*1040*/  @!P3 IMAD.IADD R2, R2, 0x1, -R5.reuse ;  /* 0x000000010202b824 */ /* 0x100fe200078e0a05 */
[C---:B------:R-:W-:Y:S01]  /*1050*/  ISETP.GT.U32.AND P2, PT, R5.reuse, R10, PT ;  /* 0x0000000a0500720c */ /* 0x040fe20003f44070 */
[----:B------:R-:W-:Y:S01]  /*1060*/  @!P6 IMAD.IADD R12, R12, 0x1, -R5 ;  /* 0x000000010c0ce824 */ /* 0x000fe200078e0a05 */
[C---:B------:R-:W-:Y:S01]  /*1070*/  ISETP.GT.U32.AND P6, PT, R5.reuse, R16, PT ;  /* 0x000000100500720c */ /* 0x040fe20003fc4070 */
[----:B------:R-:W-:Y:S01]  /*1080*/  @!P1 IMAD.MOV R8, RZ, RZ, -R8 ;  /* 0x000000ffff089224 */ /* 0x000fe200078e0a08 */
[C---:B------:R-:W-:Y:S01]  /*1090*/  ISETP.GT.U32.AND P1, PT, R5.reuse, R2, PT ;  /* 0x000000020500720c */ /* 0x040fe20003f24070 */
[----:B------:R-:W-:Y:S01]  /*10a0*/  @!P4 IMAD.MOV R39, RZ, RZ, -R39 ;  /* 0x000000ffff27c224 */ /* 0x000fe200078e0a27 */
[----:B------:R-:W-:Y:S01]  /*10b0*/  ISETP.GE.AND P3, PT, R18, RZ, PT ;  /* 0x000000ff1200720c */ /* 0x000fe20003f66270 */
[----:B------:R-:W-:Y:S01]  /*10c0*/  IMAD R14, R5, R14, R13 ;  /* 0x0000000e050e7224 */ /* 0x000fe200078e020d */
[----:B------:R-:W-:Y:S01]  /*10d0*/  ISETP.GE.AND P4, PT, R15, RZ, PT ;  /* 0x000000ff0f00720c */ /* 0x000fe20003f86270 */
[----:B------:R-:W-:Y:S01]  /*10e0*/  @!P5 IMAD.MOV R29, RZ, RZ, -R29 ;  /* 0x000000ffff1dd224 */ /* 0x000fe200078e0a1d */
[----:B------:R-:W-:Y:S01]  /*10f0*/  IABS R18, R11 ;  /* 0x0000000b00127213 */ /* 0x000fe20000000000 */
[----:B------:R-:W-:Y:S01]  /*1100*/  IMAD.SHL.U32 R88, R82, 0x2, RZ ;  /* 0x0000000252587824 */ /* 0x000fe200078e00ff */
[----:B------:R-:W-:Y:S01]  /*1110*/  LOP3.LUT R15, R3, 0x20, RZ, 0xfc, !PT ;  /* 0x00000020030f7812 */ /* 0x000fe200078efcff */
[--C-:B------:R-:W-:Y:S01]  /*1120*/  @!P2 IMAD.IADD R10, R10, 0x1, -R5.reuse ;  /* 0x000000010a0aa824 */ /* 0x100fe200078e0a05 */
[----:B------:R-:W-:Y:S01]  /*1130*/  ISETP.GT.U32.AND P2, PT, R5, R14, PT ;  /* 0x0000000e0500720c */ /* 0x000fe20003f44070 */
[----:B------:R-:W-:Y:S01]  /*1140*/  @!P6 IMAD.IADD R16, R16, 0x1, -R5 ;  /* 0x000000011010e824 */ /* 0x000fe200078e0a05 */
[----:B------:R-:W-:Y:S01]  /*1150*/  IABS R20, R15 ;  /* 0x0000000f00147213 */ /* 0x000fe20000000000 */
[----:B------:R-:W-:Y:S01]  /*1160*/  IMAD.HI.U32 R7, R6, R18, RZ ;  /* 0x0000001206077227 */ /* 0x000fe200078e00ff */
[----:B------:R-:W-:-:S02]  /*1170*/  ISETP.GE.AND P5, PT, R17, RZ, PT ;  /* 0x000000ff1100720c */ /* 0x000fc40003fa6270 */
[----:B------:R-:W-:Y:S01]  /*1180*/  ISETP.GT.U32.AND P6, PT, R5, R16, PT ;  /* 0x000000100500720c */ /* 0x000fe20003fc4070 */
[----:B------:R-:W-:Y:S01]  /*1190*/  @!P1 IMAD.IADD R2, R2, 0x1, -R5 ;  /* 0x0000000102029824 */ /* 0x000fe200078e0a05 */
[----:B------:R-:W-:Y:S01]  /*11a0*/  ISETP.GE.AND P1, PT, R11, RZ, PT ;  /* 0x000000ff0b00720c */ /* 0x000fe20003f26270 */
[----:B------:R-:W-:Y:S01]  /*11b0*/  IMAD.MOV R11, RZ, RZ, -R7 ;  /* 0x000000ffff0b7224 */ /* 0x000fe200078e0a07 */
[----:B------:R-:W-:Y:S01]  /*11c0*/  LOP3.LUT R17, R3, 0x24, RZ, 0xfc, !PT ;  /* 0x0000002403117812 */ /* 0x000fe200078efcff */
[----:B------:R-:W-:Y:S01]  /*11d0*/  IMAD.HI.U32 R7, R6, R20, RZ ;  /* 0x0000001406077227 */ /* 0x000fe200078e00ff */
[----:B------:R-:W-:Y:S02]  /*11e0*/  IABS R13, R21 ;  /* 0x00000015000d7213 */ /* 0x000fe40000000000 */
[----:B------:R-:W-:Y:S01]  /*11f0*/  IABS R22, R17 ;  /* 0x0000001100167213 */ /* 0x000fe20000000000 */
[----:B------:R-:W-:Y:S01]  /*1200*/  IMAD.MOV R7, RZ, RZ, -R7 ;  /* 0x000000ffff077224 */ /* 0x000fe200078e0a07 */
[----:B0-----:R-:W-:Y:S01]  /*1210*/  R2UR UR10, R47 ;  /* 0x000000002f0a72ca */ /* 0x001fe200000e0000 */
[--C-:B------:R-:W-:Y:S01]  /*1220*/  @!P2 IMAD.IADD R14, R14, 0x1, -R5.reuse ;  /* 0x000000010e0ea824 */ /* 0x100fe200078e0a05 */
[----:B------:R-:W-:Y:S01]  /*1230*/  ISETP.GE.AND P2, PT, R19, RZ, PT ;  /* 0x000000ff1300720c */ /* 0x000fe20003f46270 */
[----:B------:R-:W-:Y:S01]  /*1240*/  IMAD R20, R5, R7, R20 ;  /* 0x0000000705147224 */ /* 0x000fe200078e0214 */
[----:B------:R-:W-:Y:S01]  /*1250*/  LOP3.LUT R19, R3, 0x28, RZ, 0xfc, !PT ;  /* 0x0000002803137812 */ /* 0x000fe200078efcff */
[----:B------:R-:W-:-:S02]  /*1260*/  @!P6 IMAD.IADD R16, R16, 0x1, -R5 ;  /* 0x000000011010e824 */ /* 0x000fc400078e0a05 */
[----:B------:R-:W-:Y:S01]  /*1270*/  @!P0 IMAD.MOV R10, RZ, RZ, -R10 ;  /* 0x000000ffff0a8224 */ /* 0x000fe200078e0a0a */
[C---:B------:R-:W-:Y:S01]  /*1280*/  ISETP.GT.U32.AND P6, PT, R5.reuse, R20, PT ;  /* 0x000000140500720c */ /* 0x040fe20003fc4070 */
[----:B------:R-:W-:Y:S01]  /*1290*/  IMAD.HI.U32 R7, R6, R22, RZ ;  /* 0x0000001606077227 */ /* 0x000fe200078e00ff */
[C---:B------:R-:W-:Y:S02]  /*12a0*/  ISETP.GT.U32.AND P0, PT, R5.reuse, R14, PT ;  /* 0x0000000e0500720c */ /* 0x040fe40003f04070 */
[----:B------:R-:W-:Y:S01]  /*12b0*/  IABS R24, R19 ;  /* 0x0000001300187213 */ /* 0x000fe20000000000 */
[----:B------:R-:W-:Y:S02]  /*12c0*/  IMAD.MOV.U32 R35, RZ, RZ, R2 ;  /* 0x000000ffff237224 */ /* 0x000fe400078e0002 */
[----:B------:R-:W-:Y:S02]  /*12d0*/  IMAD R18, R5, R11, R18 ;  /* 0x0000000b05127224 */ /* 0x000fe400078e0212 */
[----:B------:R-:W-:-:S02]  /*12e0*/  IMAD.MOV R7, RZ, RZ, -R7 ;  /* 0x000000ffff077224 */ /* 0x000fc400078e0a07 */
[----:B------:R-:W-:Y:S02]  /*12f0*/  @!P4 IMAD.MOV R35, RZ, RZ, -R35 ;  /* 0x000000ffff23c224 */ /* 0x000fe400078e0a23 */
[--C-:B------:R-:W-:Y:S02]  /*1300*/  @!P6 IMAD.IADD R20, R20, 0x1, -R5.reuse ;  /* 0x000000011414e824 */ /* 0x100fe400078e0a05 */
[----:B------:R-:W-:Y:S01]  /*1310*/  @!P0 IMAD.IADD R14, R14, 0x1, -R5 ;  /* 0x000000010e0e8824 */ /* 0x000fe200078e0a05 */
[C---:B------:R-:W-:Y:S01]  /*1320*/  ISETP.GT.U32.AND P0, PT, R5.reuse, R18, PT ;  /* 0x000000120500720c */ /* 0x040fe20003f04070 */
[C---:B------:R-:W-:Y:S01]  /*1330*/  IMAD R22, R5.reuse, R7, R22 ;  /* 0x0000000705167224 */ /* 0x040fe200078e0216 */
[----:B------:R-:W-:Y:S01]  /*1340*/  ISETP.GT.U32.AND P4, PT, R5, R20, PT ;  /* 0x000000140500720c */ /* 0x000fe20003f84070 */
[----:B------:R-:W-:-:S04]  /*1350*/  IMAD.HI.U32 R7, R6, R13, RZ ;  /* 0x0000000d06077227 */ /* 0x000fc800078e00ff */
[----:B------:R-:W-:Y:S02]  /*1360*/  IMAD.MOV R2, RZ, RZ, -R7 ;  /* 0x000000ffff027224 */ /* 0x000fe400078e0a07 */
[----:B------:R-:W-:-:S04]  /*1370*/  IMAD.HI.U32 R11, R6, R24, RZ ;  /* 0x00000018060b7227 */ /* 0x000fc800078e00ff */
[----:B------:R-:W-:Y:S01]  /*1380*/  IMAD R2, R5, R2, R13 ;  /* 0x0000000205027224 */ /* 0x000fe200078e020d */
[----:B------:R-:W-:Y:S01]  /*1390*/  LOP3.LUT R13, R3, 0x38, RZ, 0xfc, !PT ;  /* 0x00000038030d7812 */ /* 0x000fe200078efcff */
[----:B------:R-:W-:Y:S02]  /*13a0*/  IMAD.MOV R11, RZ, RZ, -R11 ;  /* 0x000000ffff0b7224 */ /* 0x000fe400078e0a0b */
[--C-:B------:R-:W-:Y:S01]  /*13b0*/  @!P4 IMAD.IADD R20, R20, 0x1, -R5.reuse ;  /* 0x000000011414c824 */ /* 0x100fe200078e0a05 */
[----:B------:R-:W-:Y:S01]  /*13c0*/  ISETP.GT.U32.AND P4, PT, R5, R2, PT ;  /* 0x000000020500720c */ /* 0x000fe20003f84070 */
[----:B------:R-:W-:Y:S01]  /*13d0*/  @!P0 IMAD.IADD R18, R18, 0x1, -R5 ;  /* 0x0000000112128824 */ /* 0x000fe200078e0a05 */
[----:B------:R-:W-:Y:S01]  /*13e0*/  ISETP.GE.AND P0, PT, R15, RZ, PT ;  /* 0x000000ff0f00720c */ /* 0x000fe20003f06270 */
[----:B------:R-:W-:Y:S01]  /*13f0*/  IMAD R24, R5, R11, R24 ;  /* 0x0000000b05187224 */ /* 0x000fe200078e0218 */
[----:B------:R-:W-:Y:S01]  /*1400*/  LOP3.LUT R11, R3, 0x34, RZ, 0xfc, !PT ;  /* 0x00000034030b7812 */ /* 0x000fe200078efcff */
[----:B------:R-:W-:Y:S01]  /*1410*/  @!P2 IMAD.MOV R16, RZ, RZ, -R16 ;  /* 0x000000ffff10a224 */ /* 0x000fe200078e0a10 */
[C---:B------:R-:W-:Y:S01]  /*1420*/  ISETP.GT.U32.AND P6, PT, R5.reuse, R18, PT ;  /* 0x000000120500720c */ /* 0x040fe20003fc4070 */
[----:B------:R-:W-:Y:S01]  /*1430*/  IMAD.HI.U32 R7, R6, R26, RZ ;  /* 0x0000001a06077227 */ /* 0x000fe200078e00ff */
[----:B------:R-:W-:-:S02]  /*1440*/  ISETP.GT.U32.AND P2, PT, R5, R24, PT ;  /* 0x000000180500720c */ /* 0x000fc40003f44070 */
[----:B------:R-:W-:Y:S01]  /*1450*/  IABS R28, R11 ;  /* 0x0000000b001c7213 */ /* 0x000fe20000000000 */
[----:B------:R-:W-:Y:S01]  /*1460*/  @!P5 IMAD.MOV R12, RZ, RZ, -R12 ;  /* 0x000000ffff0cd224 */ /* 0x000fe200078e0a0c */
[C---:B------:R-:W-:Y:S01]  /*1470*/  ISETP.GT.U32.AND P5, PT, R5.reuse, R22, PT ;  /* 0x000000160500720c */ /* 0x040fe20003fa4070 */
[----:B------:R-:W-:Y:S01]  /*1480*/  @!P4 IMAD.IADD R2, R2, 0x1, -R5 ;  /* 0x000000010202c824 */ /* 0x000fe200078e0a05 */
[----:B------:R-:W-:Y:S01]  /*1490*/  IABS R30, R13 ;  /* 0x0000000d001e7213 */ /* 0x000fe20000000000 */
[----:B------:R-:W-:Y:S02]  /*14a0*/  IMAD.MOV R7, RZ, RZ, -R7 ;  /* 0x000000ffff077224 */ /* 0x000fe400078e0a07 */
[----:B------:R-:W-:Y:S01]  /*14b0*/  @!P3 IMAD.MOV R14, RZ, RZ, -R14 ;  /* 0x000000ffff0eb224 */ /* 0x000fe200078e0a0e */
[----:B------:R-:W-:Y:S01]  /*14c0*/  ISETP.GT.U32.AND P4, PT, R5, R2, PT ;  /* 0x000000020500720c */ /* 0x000fe20003f84070 */
[--C-:B------:R-:W-:Y:S01]  /*14d0*/  @!P6 IMAD.IADD R18, R18, 0x1, -R5.reuse ;  /* 0x000000011212e824 */ /* 0x100fe200078e0a05 */
[----:B------:R-:W-:Y:S01]  /*14e0*/  ISETP.GE.AND P6, PT, R19, RZ, PT ;  /* 0x000000ff1300720c */ /* 0x000fe20003fc6270 */
[----:B------:R-:W-:Y:S01]  /*14f0*/  IMAD R26, R5, R7, R26 ;  /* 0x00000007051a7224 */ /* 0x000fe200078e021a */
[----:B------:R-:W-:Y:S01]  /*1500*/  ISETP.GE.AND P3, PT, R17, RZ, PT ;  /* 0x000000ff1100720c */ /* 0x000fe20003f66270 */
[----:B------:R-:W-:Y:S01]  /*1510*/  @!P2 IMAD.IADD R24, R24, 0x1, -R5 ;  /* 0x000000011818a824 */ /* 0x000fe200078e0a05 */
[C---:B------:R-:W-:Y:S01]  /*1520*/  LOP3.LUT R17, R3.reuse, 0x3c, RZ, 0xfc, !PT ;  /* 0x0000003c03117812 */ /* 0x040fe200078efcff */
[----:B------:R-:W-:Y:S01]  /*1530*/  IMAD.HI.U32 R7, R6, R28, RZ ;  /* 0x0000001c06077227 */ /* 0x000fe200078e00ff */
[----:B------:R-:W-:-:S02]  /*1540*/  LOP3.LUT R19, R3, 0x40, RZ, 0xfc, !PT ;  /* 0x0000004003137812 */ /* 0x000fc400078efcff */
[----:B------:R-:W-:Y:S01]  /*1550*/  IABS R32, R17 ;  /* 0x0000001100207213 */ /* 0x000fe20000000000 */
[----:B------:R-:W-:Y:S01]  /*1560*/  @!P1 IMAD.MOV R18, RZ, RZ, -R18 ;  /* 0x000000ffff129224 */ /* 0x000fe200078e0a12 */
[----:B------:R-:W-:Y:S01]  /*1570*/  ISETP.GT.U32.AND P1, PT, R5, R24, PT ;  /* 0x000000180500720c */ /* 0x000fe20003f24070 */
[----:B------:R-:W-:Y:S02]  /*1580*/  IMAD.MOV R7, RZ, RZ, -R7 ;  /* 0x000000ffff077224 */ /* 0x000fe400078e0a07 */
[----:B------:R-:W-:Y:S01]  /*1590*/  @!P5 IMAD.IADD R22, R22, 0x1, -R5 ;  /* 0x000000011616d824 */ /* 0x000fe200078e0a05 */
[----:B------:R-:W-:Y:S01]  /*15a0*/  ISETP.GE.AND P5, PT, R21, RZ, PT ;  /* 0x000000ff1500720c */ /* 0x000fe20003fa6270 */
[----:B------:R-:W-:Y:S01]  /*15b0*/  IMAD R28, R5, R7, R28 ;  /* 0x00000007051c7224 */ /* 0x000fe200078e021c */
[----:B------:R-:W-:Y:S01]  /*15c0*/  LOP3.LUT R21, R3, 0x44, RZ, 0xfc, !PT ;  /* 0x0000004403157812 */ /* 0x000fe200078efcff */
[----:B------:R-:W-:Y:S01]  /*15d0*/  IMAD.HI.U32 R7, R6, R30, RZ ;  /* 0x0000001e06077227 */ /* 0x000fe200078e00ff */
[----:B------:R-:W-:-:S02]  /*15e0*/  ISETP.GT.U32.AND P2, PT, R5, R22, PT ;  /* 0x000000160500720c */ /* 0x000fc40003f44070 */
[----:B------:R-:W-:Y:S01]  /*15f0*/  IABS R15, R21 ;  /* 0x00000015000f7213 */ /* 0x000fe20000000000 */
[----:B------:R-:W-:Y:S01]  /*1600*/  @!P4 IMAD.IADD R2, R2, 0x1, -R5 ;  /* 0x000000010202c824 */ /* 0x000fe200078e0a05 */
[C---:B------:R-:W-:Y:S01]  /*1610*/  ISETP.GT.U32.AND P4, PT, R5.reuse, R28, PT ;  /* 0x0000001c0500720c */ /* 0x040fe20003f84070 */
[----:B------:R-:W-:Y:S02]  /*1620*/  IMAD.MOV R7, RZ, RZ, -R7 ;  /* 0x000000ffff077224 */ /* 0x000fe400078e0a07 */
[----:B------:R-:W-:Y:S01]  /*1630*/  @!P0 IMAD.MOV R20, RZ, RZ, -R20 ;  /* 0x000000ffff148224 */ /* 0x000fe200078e0a14 */
[----:B------:R-:W-:Y:S01]  /*1640*/  ISETP.GT.U32.AND P0, PT, R5, R26, PT ;  /* 0x0000001a0500720c */ /* 0x000fe20003f04070 */
[----:B------:R-:W-:Y:S01]  /*1650*/  @!P1 IMAD.IADD R24, R24, 0x1, -R5 ;  /* 0x0000000118189824 */ /* 0x000fe200078e0a05 */
[----:B------:R-:W-:Y:S01]  /*1660*/  ISETP.GE.AND P1, PT, R11, RZ, PT ;  /* 0x000000ff0b00720c */ /* 0x000fe20003f26270 */
[----:B------:R-:W-:Y:S01]  /*1670*/  IMAD R30, R5, R7, R30 ;  /* 0x00000007051e7224 */ /* 0x000fe200078e021e */
[----:B------:R-:W-:Y:S01]  /*1680*/  IABS R7, R19 ;  /* 0x0000001300077213 */ /* 0x000fe20000000000 */
[----:B------:R-:W-:-:S02]  /*1690*/  @!P6 IMAD.MOV R24, RZ, RZ, -R24 ;  /* 0x000000ffff18e224 */ /* 0x000fc400078e0a18 */
[--C-:B------:R-:W-:Y:S01]  /*16a0*/  @!P2 IMAD.IADD R22, R22, 0x1, -R5.reuse ;  /* 0x000000011616a824 */ /* 0x100fe200078e0a05 */
[----:B------:R-:W-:Y:S01]  /*16b0*/  ISETP.GT.U32.AND P6, PT, R5, R30, PT ;  /* 0x0000001e0500720c */ /* 0x000fe20003fc4070 */
[----:B------:R-:W-:Y:S01]  /*16c0*/  @!P4 IMAD.IADD R28, R28, 0x1, -R5 ;  /* 0x000000011c1cc824 */ /* 0x000fe200078e0a05 */
[----:B------:R-:W-:Y:S01]  /*16d0*/  ISETP.GE.AND P2, PT, R23, RZ, PT ;  /* 0x000000ff1700720c */ /* 0x000fe20003f46270 */
[----:B------:R-:W-:Y:S01]  /*16e0*/  IMAD.HI.U32 R11, R6, R32, RZ ;  /* 0x00000020060b7227 */ /* 0x000fe200078e00ff */
[----:B------:R-:W-:-:S03]  /*16f0*/  LOP3.LUT R23, R3, 0x4c, RZ, 0xfc, !PT ;  /* 0x0000004c03177812 */ /* 0x000fc600078efcff */
[----:B------:R-:W-:Y:S01]  /*1700*/  @!P0 IMAD.IADD R26, R26, 0x1, -R5 ;  /* 0x000000011a1a8824 */ /* 0x000fe200078e0a05 */
[----:B------:R-:W-:Y:S01]  /*1710*/  ISETP.GE.AND P0, PT, R13, RZ, PT ;  /* 0x000000ff0d00720c */ /* 0x000fe20003f06270 */
[----:B------:R-:W-:Y:S01]  /*1720*/  @!P3 IMAD.MOV R22, RZ, RZ, -R22 ;  /* 0x000000ffff16b224 */ /* 0x000fe200078e0a16 */
[C---:B------:R-:W-:Y:S01]  /*1730*/  ISETP.GT.U32.AND P3, PT, R5.reuse, R28, PT ;  /* 0x0000001c0500720c */ /* 0x040fe20003f64070 */
[----:B------:R-:W-:Y:S01]  /*1740*/  IMAD.MOV R11, RZ, RZ, -R11 ;  /* 0x000000ffff0b7224 */ /* 0x000fe200078e0a0b */
[C---:B------:R-:W-:Y:S01]  /*1750*/  ISETP.GT.U32.AND P4, PT, R5.reuse, R26, PT ;  /* 0x0000001a0500720c */ /* 0x040fe20003f84070 */
[----:B------:R-:W-:Y:S01]  /*1760*/  @!P6 IMAD.IADD R30, R30, 0x1, -R5 ;  /* 0x000000011e1ee824 */ /* 0x000fe200078e0a05 */
[----:B------:R-:W-:Y:S01]  /*1770*/  IABS R38, R23 ;  /* 0x0000001700267213 */ /* 0x000fe20000000000 */
[C---:B------:R-:W-:Y:S02]  /*1780*/  IMAD R32, R5.reuse, R11, R32 ;  /* 0x0000000b05207224 */ /* 0x040fe400078e0220 */
[----:B------:R-:W-:Y:S01]  /*1790*/  IMAD.MOV.U32 R11, RZ, RZ, R7 ;  /* 0x000000ffff0b7224 */ /* 0x000fe200078e0007 */
[----:B------:R-:W-:Y:S01]  /*17a0*/  ISETP.GT.U32.AND P6, PT, R5, R30, PT ;  /* 0x0000001e0500720c */ /* 0x000fe20003fc4070 */
[----:B------:R-:W-:-:S02]  /*17b0*/  IMAD.MOV.U32 R13, RZ, RZ, R2 ;  /* 0x000000ffff0d7224 */ /* 0x000fc400078e0002 */
[----:B------:R-:W-:-:S04]  /*17c0*/  IMAD.HI.U32 R7, R6, R11, RZ ;  /* 0x0000000b06077227 */ /* 0x000fc800078e00ff */
[----:B------:R-:W-:-:S04]  /*17d0*/  IMAD.HI.U32 R2, R6, R15, RZ ;  /* 0x0000000f06027227 */ /* 0x000fc800078e00ff */
[----:B------:R-:W-:Y:S02]  /*17e0*/  IMAD.MOV R34, RZ, RZ, -R7 ;  /* 0x000000ffff227224 */ /* 0x000fe400078e0a07 */
[--C-:B------:R-:W-:Y:S01]  /*17f0*/  @!P3 IMAD.IADD R28, R28, 0x1, -R5.reuse ;  /* 0x000000011c1cb824 */ /* 0x100fe200078e0a05 */
[----:B------:R-:W-:Y:S01]  /*1800*/  ISETP.GE.AND P3, PT, R19, RZ, PT ;  /* 0x000000ff1300720c */ /* 0x000fe20003f66270 */
[----:B------:R-:W-:Y:S01]  /*1810*/  IMAD.MOV R36, RZ, RZ, -R2 ;  /* 0x000000ffff247224 */ /* 0x000fe200078e0a02 */
[----:B------:R-:W-:Y:S01]  /*1820*/  LOP3.LUT R19, R3, 0x48, RZ, 0xfc, !PT ;  /* 0x0000004803137812 */ /* 0x000fe200078efcff */
[----:B------:R-:W-:Y:S01]  /*1830*/  @!P4 IMAD.IADD R26, R26, 0x1, -R5 ;  /* 0x000000011a1ac824 */ /* 0x000fe200078e0a05 */
[C---:B------:R-:W-:Y:S01]  /*1840*/  ISETP.GT.U32.AND P4, PT, R5.reuse, R32, PT ;  /* 0x000000200500720c */ /* 0x040fe20003f84070 */
[C---:B------:R-:W-:Y:S02]  /*1850*/  IMAD R2, R5.reuse, R34, R11 ;  /* 0x0000002205027224 */ /* 0x040fe400078e020b */
[C---:B------:R-:W-:Y:S01]  /*1860*/  IMAD R34, R5.reuse, R36, R15 ;  /* 0x0000002405227224 */ /* 0x040fe200078e020f */
[----:B------:R-:W-:Y:S01]  /*1870*/  IABS R36, R19 ;  /* 0x0000001300247213 */ /* 0x000fe20000000000 */
[----:B------:R-:W-:Y:S01]  /*1880*/  @!P6 IMAD.IADD R30, R30, 0x1, -R5 ;  /* 0x000000011e1ee824 */ /* 0x000fe200078e0a05 */
[----:B------:R-:W-:Y:S01]  /*1890*/  ISETP.GT.U32.AND P6, PT, R5, R2, PT ;  /* 0x000000020500720c */ /* 0x000fe20003fc4070 */
[----:B------:R-:W-:Y:S01]  /*18a0*/  @!P5 IMAD.MOV R13, RZ, RZ, -R13 ;  /* 0x000000ffff0dd224 */ /* 0x000fe200078e0a0d */
[----:B------:R-:W-:Y:S01]  /*18b0*/  ISETP.GE.AND P5, PT, R17, RZ, PT ;  /* 0x000000ff1100720c */ /* 0x000fe20003fa6270 */
[----:B------:R-:W-:-:S04]  /*18c0*/  IMAD.HI.U32 R7, R6, R36, RZ ;  /* 0x0000002406077227 */ /* 0x000fc800078e00ff */
[----:B------:R-:W-:Y:S02]  /*18d0*/  IMAD.MOV R17, RZ, RZ, -R7 ;  /* 0x000000ffff117224 */ /* 0x000fe400078e0a07 */
[--C-:B------:R-:W-:Y:S02]  /*18e0*/  @!P4 IMAD.IADD R32, R32, 0x1, -R5.reuse ;  /* 0x000000012020c824 */ /* 0x100fe400078e0a05 */
[C---:B------:R-:W-:Y:S01]  /*18f0*/  IMAD R36, R5.reuse, R17, R36 ;  /* 0x0000001105247224 */ /* 0x040fe200078e0224 */
[----:B------:R-:W-:Y:S01]  /*1900*/  IABS R17, R33 ;  /* 0x0000002100117213 */ /* 0x000fe20000000000 */
[----:B------:R-:W-:Y:S01]  /*1910*/  @!P6 IMAD.IADD R2, R2, 0x1, -R5 ;  /* 0x000000010202e824 */ /* 0x000fe200078e0a05 */
[C---:B------:R-:W-:Y:S01]  /*1920*/  ISETP.GT.U32.AND P4, PT, R5.reuse, R32, PT ;  /* 0x000000200500720c */ /* 0x040fe20003f84070 */
[----:B------:R-:W-:Y:S01]  /*1930*/  IMAD.HI.U32 R15, R6, R42, RZ ;  /* 0x0000002a060f7227 */ /* 0x000fe200078e00ff */
[----:B------:R-:W-:-:S03]  /*1940*/  ISETP.GT.U32.AND P6, PT, R5, R36, PT ;  /* 0x000000240500720c */ /* 0x000fc60003fc4070 */
[----:B------:R-:W-:Y:S02]  /*1950*/  IMAD.MOV R15, RZ, RZ, -R15 ;  /* 0x000000ffff0f7224 */ /* 0x000fe400078e0a0f */
[----:B------:R-:W-:-:S04]  /*1960*/  IMAD.HI.U32 R11, R6, R38, RZ ;  /* 0x00000026060b7227 */ /* 0x000fc800078e00ff */
[C---:B------:R-:W-:Y:S02]  /*1970*/  IMAD R42, R5.reuse, R15, R42 ;  /* 0x0000000f052a7224 */ /* 0x040fe400078e022a */
[--C-:B------:R-:W-:Y:S01]  /*1980*/  @!P4 IMAD.IADD R32, R32, 0x1, -R5.reuse ;  /* 0x000000012020c824 */ /* 0x100fe200078e0a05 */
[C---:B------:R-:W-:Y:S01]  /*1990*/  ISETP.GT.U32.AND P4, PT, R5.reuse, R34, PT ;  /* 0x000000220500720c */ /* 0x040fe20003f84070 */
[----:B------:R-:W-:Y:S01]  /*19a0*/  @!P6 IMAD.IADD R36, R36, 0x1, -R5 ;  /* 0x000000012424e824 */ /* 0x000fe200078e0a05 */
[----:B------:R-:W-:Y:S01]  /*19b0*/  ISETP.GT.U32.AND P6, PT, R5, R42, PT ;  /* 0x0000002a0500720c */ /* 0x000fe20003fc4070 */
[----:B------:R-:W-:Y:S02]  /*19c0*/  IMAD.MOV R11, RZ, RZ, -R11 ;  /* 0x000000ffff0b7224 */ /* 0x000fe400078e0a0b */
[----:B------:R-:W-:-:S04]  /*19d0*/  IMAD.HI.U32 R7, R6, R44, RZ ;  /* 0x0000002c06077227 */ /* 0x000fc800078e00ff */
[C---:B------:R-:W-:Y:S02]  /*19e0*/  IMAD R38, R5.reuse, R11, R38 ;  /* 0x0000000b05267224 */ /* 0x040fe400078e0226 */
[----:B------:R-:W-:Y:S02]  /*19f0*/  IMAD.MOV R11, RZ, RZ, -R7 ;  /* 0x000000ffff0b7224 */ /* 0x000fe400078e0a07 */
[----:B------:R-:W-:Y:S01]  /*1a00*/  @!P4 IMAD.IADD R34, R34, 0x1, -R5 ;  /* 0x000000012222c824 */ /* 0x000fe200078e0a05 */
[----:B------:R-:W-:Y:S01]  /*1a10*/  ISETP.GT.U32.AND P4, PT, R5, R38, PT ;  /* 0x000000260500720c */ /* 0x000fe20003f84070 */
[----:B------:R-:W-:-:S04]  /*1a20*/  IMAD.HI.U32 R7, R6, R46, RZ ;  /* 0x0000002e06077227 */ /* 0x000fc800078e00ff */
[----:B------:R-:W-:Y:S02]  /*1a30*/  @!P6 IMAD.IADD R42, R42, 0x1, -R5 ;  /* 0x000000012a2ae824 */ /* 0x000fe400078e0a05 */
[----:B------:R-:W-:Y:S02]  /*1a40*/  IMAD.MOV R7, RZ, RZ, -R7 ;  /* 0x000000ffff077224 */ /* 0x000fe400078e0a07 */
[C---:B------:R-:W-:Y:S01]  /*1a50*/  IMAD R44, R5.reuse, R11, R44 ;  /* 0x0000000b052c7224 */ /* 0x040fe200078e022c */
[----:B------:R-:W-:Y:S01]  /*1a60*/  ISETP.GT.U32.AND P6, PT, R5, R42, PT ;  /* 0x0000002a0500720c */ /* 0x000fe20003fc4070 */
[----:B------:R-:W-:-:S04]  /*1a70*/  IMAD.HI.U32 R11, R6, R17, RZ ;  /* 0x00000011060b7227 */ /* 0x000fc800078e00ff */
[C---:B------:R-:W-:Y:S02]  /*1a80*/  IMAD R46, R5.reuse, R7, R46 ;  /* 0x00000007052e7224 */ /* 0x040fe400078e022e */
[----:B------:R-:W-:Y:S02]  /*1a90*/  IMAD.MOV.U32 R7, RZ, RZ, R28 ;  /* 0x000000ffff077224 */ /* 0x000fe400078e001c */
[----:B------:R-:W-:Y:S02]  /*1aa0*/  IMAD.MOV R28, RZ, RZ, -R11 ;  /* 0x000000ffff1c7224 */ /* 0x000fe400078e0a0b */
[----:B------:R-:W-:Y:S01]  /*1ab0*/  @!P4 IMAD.IADD R38, R38, 0x1, -R5 ;  /* 0x000000012626c824 */ /* 0x000fe200078e0a05 */
[C---:B------:R-:W-:Y:S01]  /*1ac0*/  ISETP.GT.U32.AND P4, PT, R5.reuse, R34, PT ;  /* 0x000000220500720c */ /* 0x040fe20003f84070 */
[C---:B------:R-:W-:Y:S02]  /*1ad0*/  IMAD R28, R5.reuse, R28, R17 ;  /* 0x0000001c051c7224 */ /* 0x040fe400078e0211 */
[----:B------:R-:W-:Y:S01]  /*1ae0*/  @!P2 IMAD.MOV R26, RZ, RZ, -R26 ;  /* 0x000000ffff1aa224 */ /* 0x000fe200078e0a1a */
[C---:B------:R-:W-:Y:S01]  /*1af0*/  ISETP.GT.U32.AND P2, PT, R5.reuse, R2, PT ;  /* 0x000000020500720c */ /* 0x040fe20003f44070 */
[----:B------:R-:W-:Y:S01]  /*1b00*/  @!P6 IMAD.IADD R42, R42, 0x1, -R5 ;  /* 0x000000012a2ae824 */ /* 0x000fe200078e0a05 */
[----:B------:R-:W-:Y:S01]  /*1b10*/  ISETP.GT.U32.AND P6, PT, R5, R28, PT ;  /* 0x0000001c0500720c */ /* 0x000fe20003fc4070 */
[----:B------:R-:W-:-:S04]  /*1b20*/  IMAD.HI.U32 R11, R6, R48, RZ ;  /* 0x00000030060b7227 */ /* 0x000fc800078e00ff */
[----:B------:R-:W-:Y:S02]  /*1b30*/  IMAD.MOV R11, RZ, RZ, -R11 ;  /* 0x000000ffff0b7224 */ /* 0x000fe400078e0a0b */
[----:B------:R-:W-:Y:S01]  /*1b40*/  @!P1 IMAD.MOV R7, RZ, RZ, -R7 ;  /* 0x000000ffff079224 */ /* 0x000fe200078e0a07 */
[C---:B------:R-:W-:Y:S01]  /*1b50*/  ISETP.GT.U32.AND P1, PT, R5.reuse, R36, PT ;  /* 0x000000240500720c */ /* 0x040fe20003f24070 */
[--C-:B------:R-:W-:Y:S01]  /*1b60*/  @!P4 IMAD.IADD R34, R34, 0x1, -R5.reuse ;  /* 0x000000012222c824 */ /* 0x100fe200078e0a05 */
[C---:B------:R-:W-:Y:S01]  /*1b70*/  ISETP.GT.U32.AND P4, PT, R5.reuse, R46, PT ;  /* 0x0000002e0500720c */ /* 0x040fe20003f84070 */
[C---:B------:R-:W-:Y:S02]  /*1b80*/  IMAD R48, R5.reuse, R11, R48 ;  /* 0x0000000b05307224 */ /* 0x040fe400078e0230 */
[--C-:B------:R-:W-:Y:S01]  /*1b90*/  @!P2 IMAD.IADD R2, R2, 0x1, -R5.reuse ;  /* 0x000000010202a824 */ /* 0x100fe200078e0a05 */
[C---:B------:R-:W-:Y:S01]  /*1ba0*/  ISETP.GT.U32.AND P2, PT, R5.reuse, R44, PT ;  /* 0x0000002c0500720c */ /* 0x040fe20003f44070 */
[----:B------:R-:W-:Y:S01]  /*1bb0*/  @!P6 IMAD.IADD R28, R28, 0x1, -R5 ;  /* 0x000000011c1ce824 */ /* 0x000fe200078e0a05 */
[----:B------:R-:W-:Y:S01]  /*1bc0*/  ISETP.GT.U32.AND P6, PT, R5, R48, PT ;  /* 0x000000300500720c */ /* 0x000fe20003fc4070 */
[----:B------:R-:W-:-:S04]  /*1bd0*/  IMAD.HI.U32 R15, R6, R50, RZ ;  /* 0x00000032060f7227 */ /* 0x000fc800078e00ff */
[----:B------:R-:W-:Y:S01]  /*1be0*/  @!P0 IMAD.MOV R30, RZ, RZ, -R30 ;  /* 0x000000ffff1e8224 */ /* 0x000fe200078e0a1e */
[----:B------:R-:W-:Y:S01]  /*1bf0*/  ISETP.GT.U32.AND P0, PT, R5, R38, PT ;  /* 0x000000260500720c */ /* 0x000fe20003f04070 */
[----:B------:R-:W-:Y:S02]  /*1c00*/  IMAD.MOV R15, RZ, RZ, -R15 ;  /* 0x000000ffff0f7224 */ /* 0x000fe400078e0a0f */
[--C-:B------:R-:W-:Y:S01]  /*1c10*/  @!P1 IMAD.IADD R36, R36, 0x1, -R5.reuse ;  /* 0x0000000124249824 */ /* 0x100fe200078e0a05 */
[----:B------:R-:W-:Y:S01]  /*1c20*/  ISETP.GE.AND P1, PT, R21, RZ, PT ;  /* 0x000000ff1500720c */ /* 0x000fe20003f26270 */
[--C-:B------:R-:W-:Y:S01]  /*1c30*/  @!P4 IMAD.IADD R46, R46, 0x1, -R5.reuse ;  /* 0x000000012e2ec824 */ /* 0x100fe200078e0a05 */
[----:B------:R-:W-:Y:S01]  /*1c40*/  ISETP.GE.AND P4, PT, R25, RZ, PT ;  /* 0x000000ff1900720c */ /* 0x000fe20003f86270 */
[----:B------:R-:W-:Y:S01]  /*1c50*/  IMAD R50, R5, R15, R50 ;  /* 0x0000000f05327224 */ /* 0x000fe200078e0232 */
[C---:B------:R-:W-:Y:S01]  /*1c60*/  LOP3.LUT R21, R3.reuse, 0x68, RZ, 0xfc, !PT ;  /* 0x0000006803157812 */ /* 0x040fe200078efcff */
[--C-:B------:R-:W-:Y:S01]  /*1c70*/  @!P2 IMAD.IADD R44, R44, 0x1, -R5.reuse ;  /* 0x000000012c2ca824 */ /* 0x100fe200078e0a05 */
[----:B------:R-:W-:Y:S01]  /*1c80*/  LOP3.LUT R25, R3, 0x70, RZ, 0xfc, !PT ;  /* 0x0000007003197812 */ /* 0x000fe200078efcff */
[--C-:B------:R-:W-:Y:S01]  /*1c90*/  @!P6 IMAD.IADD R48, R48, 0x1, -R5.reuse ;  /* 0x000000013030e824 */ /* 0x100fe200078e0a05 */
[----:B------:R-:W-:Y:S01]  /*1ca0*/  IABS R52, R21 ;  /* 0x0000001500347213 */ /* 0x000fe20000000000 */
[----:B------:R-:W-:Y:S01]  /*1cb0*/  @!P0 IMAD.IADD R38, R38, 0x1, -R5 ;  /* 0x0000000126268824 */ /* 0x000fe200078e0a05 */
[----:B------:R-:W-:Y:S01]  /*1cc0*/  IABS R56, R25 ;  /* 0x0000001900387213 */ /* 0x000fe20000000000 */
[----:B------:R-:W-:Y:S01]  /*1cd0*/  @!P5 IMAD.MOV R32, RZ, RZ, -R32 ;  /* 0x000000ffff20d224 */ /* 0x000fe200078e0a20 */
[----:B------:R-:W-:Y:S01]  /*1ce0*/  ISETP.GT.U32.AND P6, PT, R5, R50, PT ;  /* 0x000000320500720c */ /* 0x000fe20003fc4070 */
[----:B------:R-:W-:Y:S01]  /*1cf0*/  IMAD.HI.U32 R17, R6, R58, RZ ;  /* 0x0000003a06117227 */ /* 0x000fe200078e00ff */
[----:B------:R-:W-:-:S02]  /*1d00*/  ISETP.GE.AND P0, PT, R19, RZ, PT ;  /* 0x000000ff1300720c */ /* 0x000fc40003f06270 */
[----:B------:R-:W-:Y:S01]  /*1d10*/  ISETP.GE.AND P2, PT, R23, RZ, PT ;  /* 0x000000ff1700720c */ /* 0x000fe20003f46270 */
[C---:B------:R-:W-:Y:S01]  /*1d20*/  IMAD.HI.U32 R15, R6.reuse, R56, RZ ;  /* 0x00000038060f7227 */ /* 0x040fe200078e00ff */
[C---:B------:R-:W-:Y:S02]  /*1d30*/  LOP3.LUT R23, R3.reuse, 0x6c, RZ, 0xfc, !PT ;  /* 0x0000006c03177812 */ /* 0x040fe400078efcff */
[----:B------:R-:W-:Y:S01]  /*1d40*/  LOP3.LUT R19, R3, 0x78, RZ, 0xfc, !PT ;  /* 0x0000007803137812 */ /* 0x000fe200078efcff */
[----:B------:R-:W-:Y:S01]  /*1d50*/  IMAD.HI.U32 R3, R6, R52, RZ ;  /* 0x0000003406037227 */ /* 0x000fe200078e00ff */
[----:B------:R-:W-:Y:S02]  /*1d60*/  ISETP.GT.U32.AND P5, PT, R5, R44, PT ;  /* 0x0000002c0500720c */ /* 0x000fe40003fa4070 */
[----:B------:R-:W-:Y:S01]  /*1d70*/  IABS R54, R23 ;  /* 0x0000001700367213 */ /* 0x000fe20000000000 */
[----:B------:R-:W-:Y:S01]  /*1d80*/  IMAD.MOV R3, RZ, RZ, -R3 ;  /* 0x000000ffff037224 */ /* 0x000fe200078e0a03 */
[----:B------:R-:W-:Y:S01]  /*1d90*/  IABS R60, R19 ;  /* 0x00000013003c7213 */ /* 0x000fe20000000000 */
[----:B------:R-:W-:-:S02]  /*1da0*/  IMAD.MOV R15, RZ, RZ, -R15 ;  /* 0x000000ffff0f7224 */ /* 0x000fc400078e0a0f */
[C---:B------:R-:W-:Y:S02]  /*1db0*/  IMAD R52, R5.reuse, R3, R52 ;  /* 0x0000000305347224 */ /* 0x040fe400078e0234 */
[C---:B------:R-:W-:Y:S02]  /*1dc0*/  IMAD R56, R5.reuse, R15, R56 ;  /* 0x0000000f05387224 */ /* 0x040fe400078e0238 */
[----:B------:R-:W-:Y:S01]  /*1dd0*/  @!P6 IMAD.IADD R50, R50, 0x1, -R5 ;  /* 0x000000013232e824 */ /* 0x000fe200078e0a05 */
[----:B------:R-:W-:Y:S01]  /*1de0*/  ISETP.GT.U32.AND P6, PT, R5, R46, PT ;  /* 0x0000002e0500720c */ /* 0x000fe20003fc4070 */
[----:B------:R-:W-:-:S04]  /*1df0*/  IMAD.HI.U32 R11, R6, R54, RZ ;  /* 0x00000036060b7227 */ /* 0x000fc800078e00ff */
[----:B------:R-:W-:Y:S01]  /*1e00*/  @!P1 IMAD.MOV R34, RZ, RZ, -R34 ;  /* 0x000000ffff229224 */ /* 0x000fe200078e0a22 */
[C---:B------:R-:W-:Y:S01]  /*1e10*/  ISETP.GT.U32.AND P1, PT, R5.reuse, R50, PT ;  /* 0x000000320500720c */ /* 0x040fe20003f24070 */
[----:B------:R-:W-:Y:S01]  /*1e20*/  @!P0 IMAD.MOV R36, RZ, RZ, -R36 ;  /* 0x000000ffff248224 */ /* 0x000fe200078e0a24 */
[C---:B------:R-:W-:Y:S01]  /*1e30*/  ISETP.GT.U32.AND P0, PT, R5.reuse, R48, PT ;  /* 0x000000300500720c */ /* 0x040fe20003f04070 */
[----:B------:R-:W-:Y:S01]  /*1e40*/  @!P2 IMAD.MOV R38, RZ, RZ, -R38 ;  /* 0x000000ffff26a224 */ /* 0x000fe200078e0a26 */
[C---:B------:R-:W-:Y:S01]  /*1e50*/  ISETP.GT.U32.AND P2, PT, R5.reuse, R52, PT ;  /* 0x000000340500720c */ /* 0x040fe20003f44070 */
[----:B------:R-:W-:Y:S01]  /*1e60*/  @!P5 IMAD.IADD R44, R44, 0x1, -R5 ;  /* 0x000000012c2cd824 */ /* 0x000fe200078e0a05 */
[----:B------:R-:W-:Y:S01]  /*1e70*/  ISETP.GT.U32.AND P5, PT, R5, R56, PT ;  /* 0x000000380500720c */ /* 0x000fe20003fa4070 */
[----:B------:R-:W-:-:S04]  /*1e80*/  IMAD.HI.U32 R6, R6, R60, RZ ;  /* 0x0000003c06067227 */ /* 0x000fc800078e00ff */
[----:B------:R-:W-:Y:S02]  /*1e90*/  IMAD.MOV R11, RZ, RZ, -R11 ;  /* 0x000000ffff0b7224 */ /* 0x000fe400078e0a0b */
[----:B------:R-:W-:Y:S02]  /*1ea0*/  IMAD.MOV R17, RZ, RZ, -R17 ;  /* 0x000000ffff117224 */ /* 0x000fe400078e0a11 */
[----:B------:R-:W-:Y:S02]  /*1eb0*/  IMAD.MOV R6, RZ, RZ, -R6 ;  /* 0x000000ffff067224 */ /* 0x000fe400078e0a06 */
[C---:B------:R-:W-:Y:S02]  /*1ec0*/  IMAD R54, R5.reuse, R11, R54 ;  /* 0x0000000b05367224 */ /* 0x040fe400078e0236 */
[C---:B------:R-:W-:Y:S02]  /*1ed0*/  IMAD R58, R5.reuse, R17, R58 ;  /* 0x00000011053a7224 */ /* 0x040fe400078e023a */
[----:B------:R-:W-:-:S02]  /*1ee0*/  IMAD R60, R5, R6, R60 ;  /* 0x00000006053c7224 */ /* 0x000fc400078e023c */
[----:B------:R-:W-:Y:S01]  /*1ef0*/  @!P4 IMAD.MOV R42, RZ, RZ, -R42 ;  /* 0x000000ffff2ac224 */ /* 0x000fe200078e0a2a */
[C---:B------:R-:W-:Y:S01]  /*1f00*/  ISETP.GT.U32.AND P4, PT, R5.reuse, R54, PT ;  /* 0x000000360500720c */ /* 0x040fe20003f84070 */
[--C-:B------:R-:W-:Y:S01]  /*1f10*/  @!P6 IMAD.IADD R46, R46, 0x1, -R5.reuse ;  /* 0x000000012e2ee824 */ /* 0x100fe200078e0a05 */
[----:B------:R-:W-:Y:S01]  /*1f20*/  ISETP.GT.U32.AND P6, PT, R5, R58, PT ;  /* 0x0000003a0500720c */ /* 0x000fe20003fc4070 */
[----:B------:R-:W-:Y:S02]  /*1f30*/  IMAD.MOV.U32 R17, RZ, RZ, R2 ;  /* 0x000000ffff117224 */ /* 0x000fe400078e0002 */
[--C-:B------:R-:W-:Y:S01]  /*1f40*/  @!P0 IMAD.IADD R48, R48, 0x1, -R5.reuse ;  /* 0x0000000130308824 */ /* 0x100fe200078e0a05 */
[----:B------:R-:W-:Y:S01]  /*1f50*/  ISETP.GE.AND P0, PT, R27, RZ, PT ;  /* 0x000000ff1b00720c */ /* 0x000fe20003f06270 */
[--C-:B------:R-:W-:Y:S01]  /*1f60*/  @!P1 IMAD.IADD R50, R50, 0x1, -R5.reuse ;  /* 0x0000000132329824 */ /* 0x100fe200078e0a05 */
[----:B------:R-:W-:Y:S01]  /*1f70*/  ISETP.GT.U32.AND P1, PT, R5, R60, PT ;  /* 0x0000003c0500720c */ /* 0x000fe20003f24070 */
[--C-:B------:R-:W-:Y:S01]  /*1f80*/  @!P2 IMAD.IADD R52, R52, 0x1, -R5.reuse ;  /* 0x000000013434a824 */ /* 0x100fe200078e0a05 */
[----:B------:R-:W-:Y:S01]  /*1f90*/  ISETP.GE.AND P2, PT, R31, RZ, PT ;  /* 0x000000ff1f00720c */ /* 0x000fe20003f46270 */
[----:B------:R-:W-:Y:S01]  /*1fa0*/  @!P5 IMAD.IADD R56, R56, 0x1, -R5 ;  /* 0x000000013838d824 */ /* 0x000fe200078e0a05 */
[----:B------:R-:W-:Y:S01]  /*1fb0*/  ISETP.GE.AND P5, PT, R37, RZ, PT ;  /* 0x000000ff2500720c */ /* 0x000fe20003fa6270 */
[----:B------:R-:W-:Y:S01]  /*1fc0*/  @!P3 IMAD.MOV R17, RZ, RZ, -R17 ;  /* 0x000000ffff11b224 */ /* 0x000fe200078e0a11 */
[----:B------:R-:W-:Y:S01]  /*1fd0*/  ISETP.GT.U32.AND P3, PT, R5, R28, PT ;  /* 0x0000001c0500720c */ /* 0x000fe20003f64070 */
[--C-:B------:R-:W-:Y:S01]  /*1fe0*/  @!P4 IMAD.IADD R54, R54, 0x1, -R5.reuse ;  /* 0x000000013636c824 */ /* 0x100fe200078e0a05 */
[----:B------:R-:W-:Y:S01]  /*1ff0*/  ISETP.GE.AND P4, PT, R33, RZ, PT ;  /* 0x000000ff2100720c */ /* 0x000fe20003f86270 */
[--C-:B------:R-:W-:Y:S01]  /*2000*/  @!P6 IMAD.IADD R58, R58, 0x1, -R5.reuse ;  /* 0x000000013a3ae824 */ /* 0x100fe200078e0a05 */
[----:B------:R-:W-:Y:S01]  /*2010*/  ISETP.GE.AND P6, PT, R43, RZ, PT ;  /* 0x000000ff2b00720c */ /* 0x000fe20003fc6270 */
[----:B------:R-:W-:Y:S01]  /*2020*/  @!P0 IMAD.MOV R44, RZ, RZ, -R44 ;  /* 0x000000ffff2c8224 */ /* 0x000fe200078e0a2c */
[C---:B------:R-:W-:Y:S01]  /*2030*/  ISETP.GT.U32.AND P0, PT, R5.reuse, R52, PT ;  /* 0x000000340500720c */ /* 0x040fe20003f04070 */
[--C-:B------:R-:W-:Y:S01]  /*2040*/  @!P1 IMAD.IADD R60, R60, 0x1, -R5.reuse ;  /* 0x000000013c3c9824 */ /* 0x100fe200078e0a05 */
[C---:B------:R-:W-:Y:S01]  /*2050*/  ISETP.GT.U32.AND P1, PT, R5.reuse, R54, PT ;  /* 0x000000360500720c */ /* 0x040fe20003f24070 */
[----:B------:R-:W-:Y:S01]  /*2060*/  @!P2 IMAD.MOV R46, RZ, RZ, -R46 ;  /* 0x000000ffff2ea224 */ /* 0x000fe200078e0a2e */
[C---:B------:R-:W-:Y:S01]  /*2070*/  ISETP.GT.U32.AND P2, PT, R5.reuse, R56, PT ;  /* 0x000000380500720c */ /* 0x040fe20003f44070 */
[----:B------:R-:W-:Y:S01]  /*2080*/  @!P5 IMAD.MOV R48, RZ, RZ, -R48 ;  /* 0x000000ffff30d224 */ /* 0x000fe200078e0a30 */
[----:B------:R-:W-:Y:S01]  /*2090*/  ISETP.GT.U32.AND P5, PT, R5, R58, PT ;  /* 0x0000003a0500720c */ /* 0x000fe20003fa4070 */
[----:B------:R-:W-:Y:S01]  /*20a0*/  @!P3 IMAD.IADD R28, R28, 0x1, -R5 ;  /* 0x000000011c1cb824 */ /* 0x000fe200078e0a05 */
[----:B------:R-:W0:Y:S01]  /*20b0*/  LDC.64 R2, c[0x0][0x3a0] ;  /* 0x0000e800ff027b82 */ /* 0x000e220000000a00 */
[----:B------:R-:W-:Y:S01]  /*20c0*/  IMAD.SHL.U32 R6, R104, 0x200000, RZ ;  /* 0x0020000068067824 */ /* 0x000fe200078e00ff */
[----:B------:R-:W-:Y:S01]  /*20d0*/  ISETP.NE.U32.AND P3, PT, R9, RZ, PT ;  /* 0x000000ff0900720c */ /* 0x000fe20003f65070 */
[----:B------:R-:W-:-:S02]  /*20e0*/  IMAD.MOV.U32 R11, RZ, RZ, R28 ;  /* 0x000000ffff0b7224 */ /* 0x000fc400078e001c */
[----:B------:R-:W-:Y:S01]  /*20f0*/  @!P6 IMAD.MOV R50, RZ, RZ, -R50 ;  /* 0x000000ffff32e224 */ /* 0x000fe200078e0a32 */
[----:B------:R-:W-:Y:S01]  /*2100*/  ISETP.GE.AND P6, PT, R21, RZ, PT ;  /* 0x000000ff1500720c */ /* 0x000fe20003fc6270 */
[----:B------:R-:W-:Y:S01]  /*2110*/  @!P4 IMAD.MOV R11, RZ, RZ, -R11 ;  /* 0x000000ffff0bc224 */ /* 0x000fe200078e0a0b */
[----:B------:R-:W-:Y:S01]  /*2120*/  ISETP.GT.U32.AND P4, PT, R5, R60, PT ;  /* 0x0000003c0500720c */ /* 0x000fe20003f84070 */
[--C-:B------:R-:W-:Y:S01]  /*2130*/  @!P0 IMAD.IADD R52, R52, 0x1, -R5.reuse ;  /* 0x0000000134348824 */ /* 0x100fe200078e0a05 */
[----:B------:R-:W-:Y:S01]  /*2140*/  ISETP.GE.AND P0, PT, R23, RZ, PT ;  /* 0x000000ff1700720c */ /* 0x000fe20003f06270 */
[--C-:B------:R-:W-:Y:S01]  /*2150*/  @!P1 IMAD.IADD R54, R54, 0x1, -R5.reuse ;  /* 0x0000000136369824 */ /* 0x100fe200078e0a05 */
[----:B------:R-:W-:Y:S01]  /*2160*/  ISETP.GE.AND P1, PT, R25, RZ, PT ;  /* 0x000000ff1900720c */ /* 0x000fe20003f26270 */
[--C-:B------:R-:W-:Y:S01]  /*2170*/  @!P2 IMAD.IADD R56, R56, 0x1, -R5.reuse ;  /* 0x000000013838a824 */ /* 0x100fe200078e0a05 */
[----:B------:R-:W-:Y:S01]  /*2180*/  ISETP.GE.AND P2, PT, R45, RZ, PT ;  /* 0x000000ff2d00720c */ /* 0x000fe20003f46270 */
[--C-:B------:R-:W-:Y:S01]  /*2190*/  @!P5 IMAD.IADD R58, R58, 0x1, -R5.reuse ;  /* 0x000000013a3ad824 */ /* 0x100fe200078e0a05 */
[----:B------:R-:W-:Y:S01]  /*21a0*/  ISETP.GE.AND P5, PT, R19, RZ, PT ;  /* 0x000000ff1300720c */ /* 0x000fe20003fa6270 */
[----:B------:R-:W-:Y:S01]  /*21b0*/  VOTEU.ALL UP1, P3 ;  /* 0x0000000000ff7886 */ /* 0x000fe20001820000 */
[----:B------:R-:W-:Y:S01]  /*21c0*/  LOP3.LUT R6, R6, 0x600000, RZ, 0xc0, !PT ;  /* 0x0060000006067812 */ /* 0x000fe200078ec0ff */
[----:B------:R-:W-:Y:S01]  /*21d0*/  @!P6 IMAD.MOV R52, RZ, RZ, -R52 ;  /* 0x000000ffff34e224 */ /* 0x000fe200078e0a34 */
[----:B------:R-:W-:Y:S01]  /*21e0*/  VOTEU.ALL UP2, P3 ;  /* 0x0000000000ff7886 */ /* 0x000fe20001840000 */
[----:B------:R-:W-:Y:S01]  /*21f0*/  @!P4 IMAD.IADD R60, R60, 0x1, -R5 ;  /* 0x000000013c3cc824 */ /* 0x000fe200078e0a05 */
[----:B------:R-:W-:Y:S01]  /*2200*/  R2UR UR12, R6 ;  /* 0x00000000060c72ca */ /* 0x000fe200000e0000 */
[----:B------:R-:W-:Y:S01]  /*2210*/  @!P0 IMAD.MOV R54, RZ, RZ, -R54 ;  /* 0x000000ffff368224 */ /* 0x000fe200078e0a36 */
[----:B------:R-:W-:Y:S01]  /*2220*/  ISETP.NE.AND P4, PT, R41, RZ, PT ;  /* 0x000000ff2900720c */ /* 0x000fe20003f85270 */
[----:B------:R-:W-:Y:S01]  /*2230*/  @!P1 IMAD.MOV R56, RZ, RZ, -R56 ;  /* 0x000000ffff389224 */ /* 0x000fe200078e0a38 */
[----:B------:R-:W-:Y:S01]  /*2240*/  LOP3.LUT R6, RZ, R41, RZ, 0x33, !PT ;  /* 0x00000029ff067212 */ /* 0x000fe200078e33ff */
[----:B------:R-:W-:Y:S01]  /*2250*/  @!P2 IMAD.MOV R58, RZ, RZ, -R58 ;  /* 0x000000ffff3aa224 */ /* 0x000fe200078e0a3a */
[----:B------:R-:W-:-:S04]  /*2260*/  @!UP1 UIADD3 UR6, UPT, UPT, -UR4, 0x100000, URZ ;  /* 0x0010000004069890 */ /* 0x000fc8000fffe1ff */
[----:B------:R-:W-:Y:S02]  /*2270*/  @!UP1 USHF.L.U32 UR7, UR6, 0xb, URZ ;  /* 0x0000000b06079899 */ /* 0x000fe400080006ff */
[----:B------:R-:W-:Y:S01]  /*2280*/  @!UP1 USHF.L.U32 UR6, UR6, 0x1, URZ ;  /* 0x0000000106069899 */ /* 0x000fe200080006ff */
[----:B------:R-:W-:Y:S01]  /*2290*/  @!P5 IMAD.MOV R60, RZ, RZ, -R60 ;  /* 0x000000ffff3cd224 */ /* 0x000fe200078e0a3c */
[----:B------:R-:W-:Y:S01]  /*22a0*/  SEL R28, R6, R8, !P4 ;  /* 0x00000008061c7207 */ /* 0x000fe20006000000 */
[----:B0-----:R-:W-:Y:S01]  /*22b0*/  VIADD R5, R2, 0xffffffed ;  /* 0xffffffed02057836 */ /* 0x001fe20000000000 */
[----:B------:R-:W-:Y:S01]  /*22c0*/  SEL R8, R6, R16, !P4 ;  /* 0x0000001006087207 */ /* 0x000fe20006000000 */
[----:B------:R-:W-:Y:S01]  /*22d0*/  VIADD R41, R2, 0xffffffec ;  /* 0xffffffec02297836 */ /* 0x000fe20000000000 */
[----:B------:R-:W-:Y:S01]  /*22e0*/  SEL R9, R6, R20, !P4 ;  /* 0x0000001406097207 */ /* 0x000fe20006000000 */
[----:B------:R-:W-:Y:S01]  /*22f0*/  VIADD R45, R2, 0xffffffe1 ;  /* 0xffffffe1022d7836 */ /* 0x000fe20000000000 */
[C---:B------:R-:W-:Y:S01]  /*2300*/  SEL R31, R6.reuse, R10, !P4 ;  /* 0x0000000a061f7207 */ /* 0x040fe20006000000 */
[----:B------:R-:W-:Y:S01]  /*2310*/  UIADD3 UR12, UPT, UPT, UR10, UR12, URZ ;  /* 0x0000000c0a0c7290 */ /* 0x000fe2000fffe0ff */
[----:B------:R-:W-:Y:S01]  /*2320*/  SEL R33, R6, R12, !P4 ;  /* 0x0000000c06217207 */ /* 0x000fe20006000000 */
[----:B------:R-:W-:Y:S01]  /*2330*/  VIADD R84, R2, 0xffffffe0 ;  /* 0xffffffe002547836 */ /* 0x000fe20000000000 */
[----:B------:R-:W-:-:S02]  /*2340*/  SEL R37, R6, R14, !P4 ;  /* 0x0000000e06257207 */ /* 0x000fc40006000000 */
[C---:B------:R-:W-:Y:S02]  /*2350*/  SEL R20, R6.reuse, R24, !P4 ;  /* 0x0000001806147207 */ /* 0x040fe40006000000 */
[C---:B------:R-:W-:Y:S02]  /*2360*/  SEL R16, R6.reuse, R26, !P4 ;  /* 0x0000001a06107207 */ /* 0x040fe40006000000 */
[C---:B------:R-:W-:Y:S01]  /*2370*/  SEL R25, R6.reuse, R36, !P4 ;  /* 0x0000002406197207 */ /* 0x040fe20006000000 */
[----:B------:R-:W-:Y:S01]  /*2380*/  STTM.x128 tmem[UR12], RZ ;  /* 0x000000ff000079ed */ /* 0x000fe200083c000c */
[C---:B------:R-:W-:Y:S01]  /*2390*/  SEL R14, R6.reuse, R18, !P4 ;  /* 0x00000012060e7207 */ /* 0x040fe20006000000 */
[----:B------:R-:W0:Y:S01]  /*23a0*/  FENCE.VIEW.ASYNC.T ;  /* 0x00000000000073c6 */ /* 0x000e220000000200 */
[C---:B------:R-:W-:Y:S01]  /*23b0*/  SEL R12, R6.reuse, R22, !P4 ;  /* 0x00000016060c7207 */ /* 0x040fe20006000000 */
[----:B0-----:R-:W-:Y:S01]  /*23c0*/  BAR.SYNC.DEFER_BLOCKING 0x0 ;  /* 0x0000000000007b1d */ /* 0x001fe20000010000 */
[----:B------:R-:W-:-:S02]  /*23d0*/  SEL R24, R6, R30, !P4 ;  /* 0x0000001e06187207 */ /* 0x000fc40006000000 */
[C---:B------:R-:W-:Y:S02]  /*23e0*/  SEL R26, R6.reuse, R32, !P4 ;  /* 0x00000020061a7207 */ /* 0x040fe40006000000 */
[C---:B------:R-:W-:Y:S02]  /*23f0*/  SEL R21, R6.reuse, R34, !P4 ;  /* 0x0000002206157207 */ /* 0x040fe40006000000 */
[C---:B------:R-:W-:Y:S02]  /*2400*/  SEL R36, R6.reuse, R38, !P4 ;  /* 0x0000002606247207 */ /* 0x040fe40006000000 */
[C---:B------:R-:W-:Y:S02]  /*2410*/  SEL R10, R6.reuse, R11, !P4 ;  /* 0x0000000b060a7207 */ /* 0x040fe40006000000 */
[C---:B------:R-:W-:Y:S02]  /*2420*/  SEL R29, R6.reuse, R29, !P4 ;  /* 0x0000001d061d7207 */ /* 0x040fe40006000000 */
[----:B------:R-:W-:-:S02]  /*2430*/  SEL R35, R6, R35, !P4 ;  /* 0x0000002306237207 */ /* 0x000fc40006000000 */
[C---:B------:R-:W-:Y:S02]  /*2440*/  SEL R13, R6.reuse, R13, !P4 ;  /* 0x0000000d060d7207 */ /* 0x040fe40006000000 */
[----:B------:R-:W-:Y:S01]  /*2450*/  SEL R22, R6, R7, !P4 ;  /* 0x0000000706167207 */ /* 0x000fe20006000000 */
[----:B------:R-:W-:Y:S01]  /*2460*/  VIADD R7, R2, 0xffffffef ;  /* 0xffffffef02077836 */ /* 0x000fe20000000000 */
[C---:B------:R-:W-:Y:S02]  /*2470*/  SEL R17, R6.reuse, R17, !P4 ;  /* 0x0000001106117207 */ /* 0x040fe40006000000 */
[C---:B------:R-:W-:Y:S02]  /*2480*/  SEL R30, R6.reuse, R42, !P4 ;  /* 0x0000002a061e7207 */ /* 0x040fe40006000000 */
[----:B------:R-:W-:Y:S01]  /*2490*/  SEL R34, R6, R44, !P4 ;  /* 0x0000002c06227207 */ /* 0x000fe20006000000 */
[----:B------:R-:W-:Y:S01]  /*24a0*/  VIADD R44, R2, 0xffffffe6 ;  /* 0xffffffe6022c7836 */ /* 0x000fe20000000000 */
[----:B------:R-:W-:Y:S01]  /*24b0*/  SEL R38, R6, R46, !P4 ;  /* 0x0000002e06267207 */ /* 0x000fe20006000000 */
[----:B------:R-:W-:Y:S01]  /*24c0*/  VIADD R46, R2, 0xffffffe2 ;  /* 0xffffffe2022e7836 */ /* 0x000fe20000000000 */
[----:B------:R-:W-:Y:S01]  /*24d0*/  SEL R11, R6, R48, !P4 ;  /* 0x00000030060b7207 */ /* 0x000fe20006000000 */
[----:B------:R-:W-:Y:S01]  /*24e0*/  VIADD R48, R2, 0xffffffe3 ;  /* 0xffffffe302307836 */ /* 0x000fe20000000000 */
[C---:B------:R-:W-:Y:S01]  /*24f0*/  SEL R15, R6.reuse, R50, !P4 ;  /* 0x00000032060f7207 */ /* 0x040fe20006000000 */
[----:B------:R-:W0:Y:S02]  /*2500*/  FENCE.VIEW.ASYNC.S ;  /* 0x00000000000073c6 */ /* 0x000e240000000000 */
[----:B0-----:R0:W1:Y:S01]  /*2510*/  @!UP2 SYNCS.EXCH.64 URZ, [UR8], UR6 ;  /* 0x0000000608ffa5b2 */ /* 0x0010620008000100 */
[----:B------:R-:W-:-:S02]  /*2520*/  SEL R18, R6, R52, !P4 ;  /* 0x0000003406127207 */ /* 0x000fc40006000000 */
[C---:B------:R-:W-:Y:S02]  /*2530*/  SEL R19, R6.reuse, R54, !P4 ;  /* 0x0000003606137207 */ /* 0x040fe40006000000 */
[C---:B------:R-:W-:Y:S02]  /*2540*/  SEL R23, R6.reuse, R56, !P4 ;  /* 0x0000003806177207 */ /* 0x040fe40006000000 */
[C---:B------:R-:W-:Y:S02]  /*2550*/  SEL R32, R6.reuse, R58, !P4 ;  /* 0x0000003a06207207 */ /* 0x040fe40006000000 */
[C---:B------:R-:W-:Y:S02]  /*2560*/  SEL R27, R6.reuse, R60, !P4 ;  /* 0x0000003c061b7207 */ /* 0x040fe40006000000 */
[----:B------:R-:W-:Y:S01]  /*2570*/  SEL R39, R6, R39, !P4 ;  /* 0x0000002706277207 */ /* 0x000fe20006000000 */
[C---:B------:R-:W-:Y:S01]  /*2580*/  VIADD R6, R2.reuse, 0xffffffe8 ;  /* 0xffffffe802067836 */ /* 0x040fe20000000000 */
[----:B------:R-:W-:Y:S01]  /*2590*/  ISETP.GE.U32.AND P1, PT, R5, 0x7fffffce, PT ;  /* 0x7fffffce0500780c */ /* 0x000fe20003f26070 */
[C---:B------:R-:W-:Y:S01]  /*25a0*/  VIADD R5, R2.reuse, 0xffffffe9 ;  /* 0xffffffe902057836 */ /* 0x040fe20000000000 */
[----:B------:R-:W-:Y:S01]  /*25b0*/  ISETP.GE.U32.AND P5, PT, R41, 0x7fffffcd, PT ;  /* 0x7fffffcd2900780c */ /* 0x000fe20003fa6070 */
[----:B------:R-:W-:Y:S01]  /*25c0*/  VIADD R41, R2, 0xffffffee ;  /* 0xffffffee02297836 */ /* 0x000fe20000000000 */
[----:B------:R-:W-:Y:S01]  /*25d0*/  ISETP.GE.U32.AND P2, PT, R6, 0x7fffffc9, PT ;  /* 0x7fffffc90600780c */ /* 0x000fe20003f46070 */
[----:B------:R-:W-:Y:S01]  /*25e0*/  VIADD R6, R2, 0xffffffea ;  /* 0xffffffea02067836 */ /* 0x000fe20000000000 */
[----:B------:R-:W-:-:S02]  /*25f0*/  ISETP.GE.U32.AND P0, PT, R7, 0x7fffffd0, PT ;  /* 0x7fffffd00700780c */ /* 0x000fc40003f06070 */
[----:B------:R-:W-:Y:S01]  /*2600*/  ISETP.GE.U32.AND P4, PT, R5, 0x7fffffca, PT ;  /* 0x7fffffca0500780c */ /* 0x000fe20003f86070 */
[----:B------:R-:W-:Y:S01]  /*2610*/  VIADD R5, R2, 0xffffffeb ;  /* 0xffffffeb02057836 */ /* 0x000fe20000000000 */
[----:B------:R-:W-:Y:S02]  /*2620*/  SEL R7, RZ, 0x1, P5 ;  /* 0x00000001ff077807 */ /* 0x000fe40002800000 */
[----:B------:R-:W-:Y:S01]  /*2630*/  ISETP.GE.U32.AND P5, PT, R6, 0x7fffffcb, PT ;  /* 0x7fffffcb0600780c */ /* 0x000fe20003fa6070 */
[C---:B------:R-:W-:Y:S01]  /*2640*/  VIADD R6, R2.reuse, 0xffffffe4 ;  /* 0xffffffe402067836 */ /* 0x040fe20000000000 */
[----:B------:R-:W-:Y:S01]  /*2650*/  ISETP.GE.U32.AND P6, PT, R41, 0x7fffffcf, PT ;  /* 0x7fffffcf2900780c */ /* 0x000fe20003fc6070 */
[----:B------:R-:W-:Y:S01]  /*2660*/  VIADD R41, R2, 0xffffffe5 ;  /* 0xffffffe502297836 */ /* 0x000fe20000000000 */
[----:B------:R-:W-:Y:S02]  /*2670*/  SEL R42, RZ, 0x1fffe, P1 ;  /* 0x0001fffeff2a7807 */ /* 0x000fe40000800000 */
[----:B------:R-:W-:-:S02]  /*2680*/  ISETP.GE.U32.AND P1, PT, R5, 0x7fffffcc, PT ;  /* 0x7fffffcc0500780c */ /* 0x000fc40003f26070 */
[----:B------:R-:W-:Y:S01]  /*2690*/  SEL R5, RZ, 0x4, P6 ;  /* 0x00000004ff057807 */ /* 0x000fe20003000000 */
[----:B------:R-:W-:Y:S01]  /*26a0*/  IMAD.IADD R7, R7, 0x1, R42 ;  /* 0x0000000107077824 */ /* 0x000fe200078e022a */
[----:B------:R-:W-:Y:S02]  /*26b0*/  ISETP.GE.U32.AND P6, PT, R6, 0x7fffffc5, PT ;  /* 0x7fffffc50600780c */ /* 0x000fe40003fc6070 */
[----:B------:R-:W-:Y:S02]  /*26c0*/  SEL R6, RZ, 0x7fff8, P0 ;  /* 0x0007fff8ff067807 */ /* 0x000fe40000000000 */
[----:B------:R-:W-:Y:S01]  /*26d0*/  ISETP.GE.U32.AND P0, PT, R41, 0x7fffffc6, PT ;  /* 0x7fffffc62900780c */ /* 0x000fe20003f06070 */
[----:B------:R-:W-:Y:S01]  /*26e0*/  VIADD R41, R2, 0xffffffe7 ;  /* 0xffffffe702297836 */ /* 0x000fe20000000000 */
[----:B------:R-:W-:Y:S02]  /*26f0*/  SEL R43, RZ, 0x1, P2 ;  /* 0x00000001ff2b7807 */ /* 0x000fe40001000000 */
[----:B------:R-:W-:-:S02]  /*2700*/  ISETP.GE.U32.AND P2, PT, R44, 0x7fffffc7, PT ;  /* 0x7fffffc72c00780c */ /* 0x000fc40003f46070 */
[----:B------:R-:W-:Y:S02]  /*2710*/  SEL R44, RZ, 0x1fffe, P4 ;  /* 0x0001fffeff2c7807 */ /* 0x000fe40002000000 */
[----:B------:R-:W-:Y:S02]  /*2720*/  ISETP.GE.U32.AND P4, PT, R41, 0x7fffffc8, PT ;  /* 0x7fffffc82900780c */ /* 0x000fe40003f86070 */
[----:B------:R-:W-:Y:S01]  /*2730*/  SEL R41, RZ, 0x4, P5 ;  /* 0x00000004ff297807 */ /* 0x000fe20002800000 */
[----:B------:R-:W-:Y:S01]  /*2740*/  IMAD.IADD R43, R43, 0x1, R44 ;  /* 0x000000012b2b7824 */ /* 0x000fe200078e022c */
[----:B------:R-:W-:Y:S02]  /*2750*/  ISETP.GE.U32.AND P5, PT, R45, 0x7fffffc2, PT ;  /* 0x7fffffc22d00780c */ /* 0x000fe40003fa6070 */
[----:B------:R-:W-:Y:S02]  /*2760*/  SEL R45, RZ, 0x1, P6 ;  /* 0x00000001ff2d7807 */ /* 0x000fe40003000000 */
[----:B------:R-:W-:-:S02]  /*2770*/  ISETP.GE.U32.AND P6, PT, R46, 0x7fffffc3, PT ;  /* 0x7fffffc32e00780c */ /* 0x000fc40003fc6070 */
[----:B------:R-:W-:Y:S02]  /*2780*/  SEL R46, RZ, 0x1fffe, P0 ;  /* 0x0001fffeff2e7807 */ /* 0x000fe40000000000 */
[----:B------:R-:W-:Y:S02]  /*2790*/  ISETP.GE.U32.AND P0, PT, R84, 0x7fffffc1, PT ;  /* 0x7fffffc15400780c */ /* 0x000fe40003f06070 */
[----:B------:R-:W-:Y:S01]  /*27a0*/  SEL R47, RZ, 0x1fffe, P5 ;  /* 0x0001fffeff2f7807 */ /* 0x000fe20002800000 */
[----:B------:R-:W-:Y:S01]  /*27b0*/  IMAD.IADD R45, R45, 0x1, R46 ;  /* 0x000000012d2d7824 */ /* 0x000fe200078e022e */
[----:B------:R-:W-:Y:S02]  /*27c0*/  SEL R42, RZ, 0x1, P0 ;  /* 0x00000001ff2a7807 */ /* 0x000fe40000000000 */
[----:B------:R-:W-:Y:S02]  /*27d0*/  LOP3.LUT R7, R7, 0x3, RZ, 0xc0, !PT ;  /* 0x0000000307077812 */ /* 0x000fe400078ec0ff */
[----:B------:R-:W-:Y:S01]  /*27e0*/  ISETP.GE.U32.AND P5, PT, R48, 0x7fffffc4, PT ;  /* 0x7fffffc43000780c */ /* 0x000fe20003fa6070 */
[----:B------:R-:W-:Y:S01]  /*27f0*/  IMAD.IADD R46, R42, 0x1, R47 ;  /* 0x000000012a2e7824 */ /* 0x000fe200078e022f */
[----:B------:R-:W-:-:S02]  /*2800*/  IADD3 R5, PT, PT, R7, R6, R5 ;  /* 0x0000000607057210 */ /* 0x000fc40007ffe005 */
[----:B------:R-:W-:Y:S02]  /*2810*/  SEL R7, RZ, 0x4, P2 ;  /* 0x00000004ff077807 */ /* 0x000fe40001000000 */
[----:B------:R-:W-:Y:S02]  /*2820*/  SEL R6, RZ, 0x7fff8, P1 ;  /* 0x0007fff8ff067807 */ /* 0x000fe40000800000 */
[----:B------:R-:W-:Y:S02]  /*2830*/  ISETP.GE.AND P2, PT, R0, RZ, PT ;  /* 0x000000ff0000720c */ /* 0x000fe40003f46270 */
[----:B------:R-:W-:Y:S02]  /*2840*/  ISETP.NE.AND P1, PT, R40, RZ, PT ;  /* 0x000000ff2800720c */ /* 0x000fe40003f25270 */
[----:B------:R-:W-:Y:S02]  /*2850*/  SEL R42, RZ, 0x7fff8, P4 ;  /* 0x0007fff8ff2a7807 */ /* 0x000fe40002000000 */
[----:B------:R-:W-:-:S02]  /*2860*/  SEL R44, RZ, 0x4, P6 ;  /* 0x00000004ff2c7807 */ /* 0x000fc40003000000 */
[----:B------:R-:W-:Y:S02]  /*2870*/  LOP3.LUT R43, R43, 0x3, RZ, 0xc0, !PT ;  /* 0x000000032b2b7812 */ /* 0x000fe400078ec0ff */
[----:B------:R-:W-:Y:S02]  /*2880*/  LOP3.LUT R45, R45, 0x3, RZ, 0xc0, !PT ;  /* 0x000000032d2d7812 */ /* 0x000fe400078ec0ff */
[----:B------:R-:W-:Y:S02]  /*2890*/  SEL R47, RZ, 0x7fff8, P5 ;  /* 0x0007fff8ff2f7807 */ /* 0x000fe40002800000 */
[----:B------:R-:W-:Y:S02]  /*28a0*/  LOP3.LUT R46, R46, 0x3, RZ, 0xc0, !PT ;  /* 0x000000032e2e7812 */ /* 0x000fe400078ec0ff */
[----:B------:R-:W-:Y:S02]  /*28b0*/  IADD3 R6, PT, PT, R43, R6, R41 ;  /* 0x000000062b067210 */ /* 0x000fe40007ffe029 */
[----:B------:R-:W-:Y:S01]  /*28c0*/  IADD3 R7, PT, PT, R45, R42, R7 ;  /* 0x0000002a2d077210 */ /* 0x000fe20007ffe007 */
[----:B------:R-:W-:Y:S01]  /*28d0*/  IMAD.MOV.U32 R42, RZ, RZ, R4 ;  /* 0x000000ffff2a7224 */ /* 0x000fe200078e0004 */
[----:B------:R-:W-:Y:S01]  /*28e0*/  IADD3 R44, PT, PT, R46, R47, R44 ;  /* 0x0000002f2e2c7210 */ /* 0x000fe20007ffe02c */
[----:B------:R-:W-:-:S02]  /*28f0*/  IMAD.SHL.U32 R4, R6, 0x100, RZ ;  /* 0x0000010006047824 */ /* 0x000fc400078e00ff */
[----:B------:R-:W-:Y:S01]  /*2900*/  @!P2 IMAD.MOV R42, RZ, RZ, -R42 ;  /* 0x000000ffff2aa224 */ /* 0x000fe200078e0a2a */
[----:B------:R-:W-:Y:S01]  /*2910*/  LOP3.LUT R44, R44, 0xf, RZ, 0xc0, !PT ;  /* 0x0000000f2c2c7812 */ /* 0x000fe200078ec0ff */
[C---:B------:R-:W-:Y:S01]  /*2920*/  VIADD R6, R2.reuse, 0xfffffff0 ;  /* 0xfffffff002067836 */ /* 0x040fe20000000000 */
[----:B------:R-:W-:Y:S01]  /*2930*/  @!P1 LOP3.LUT R42, RZ, R40, RZ, 0x33, !PT ;  /* 0x00000028ff2a9212 */ /* 0x000fe200078e33ff */
[----:B------:R-:W-:Y:S01]  /*2940*/  VIADD R40, R2, 0xfffffffb ;  /* 0xfffffffb02287836 */ /* 0x000fe20000000000 */
[----:B------:R-:W-:Y:S01]  /*2950*/  LOP3.LUT R4, R4, 0xf00, RZ, 0xe2, !PT ;  /* 0x00000f0004047812 */ /* 0x000fe200078ee2ff */
[----:B------:R-:W-:Y:S01]  /*2960*/  IMAD R7, R7, 0x10, R44 ;  /* 0x0000001007077824 */ /* 0x000fe200078e022c */
[----:B------:R-:W-:Y:S01]  /*2970*/  ISETP.GE.U32.AND P4, PT, R6, 0x7fffffd1, PT ;  /* 0x7fffffd10600780c */ /* 0x000fe20003f86070 */
[----:B------:R-:W-:Y:S01]  /*2980*/  IMAD R103, R42, R3, RZ ;  /* 0x000000032a677224 */ /* 0x000fe200078e02ff */
[----:B------:R-:W-:Y:S01]  /*2990*/  PRMT R3, RZ, 0x7610, R3 ;  /* 0x00007610ff037816 */ /* 0x000fe20000000003 */
[----:B------:R-:W-:Y:S01]  /*29a0*/  IMAD R4, R5, 0x1000, R4 ;  /* 0x0000100005047824 */ /* 0x000fe200078e0204 */
[----:B------:R-:W-:Y:S01]  /*29b0*/  LOP3.LUT R7, R7, 0xff, RZ, 0xc0, !PT ;  /* 0x000000ff07077812 */ /* 0x000fe200078ec0ff */
[----:B------:R-:W-:Y:S01]  /*29c0*/  IMAD.SHL.U32 R102, R103, 0x2, RZ ;  /* 0x0000000267667824 */ /* 0x000fe200078e00ff */
[----:B------:R-:W-:Y:S01]  /*29d0*/  ISETP.GE.U32.AND P1, PT, R40, 0x7fffffdc, PT ;  /* 0x7fffffdc2800780c */ /* 0x000fe20003f26070 */
[----:B------:R-:W-:-:S02]  /*29e0*/  VIADD R5, R2, 0xfffffffe ;  /* 0xfffffffe02057836 */ /* 0x000fc40000000000 */
[----:B------:R-:W-:Y:S01]  /*29f0*/  IMAD.IADD R41, R4, 0x1, R7 ;  /* 0x0000000104297824 */ /* 0x000fe200078e0207 */
[----:B--2---:R-:W-:Y:S01]  /*2a00*/  IADD3 R4, P6, PT, R102, UR16, RZ ;  /* 0x0000001066047c10 */ /* 0x004fe2000ffde0ff */
[----:B------:R-:W-:Y:S01]  /*2a10*/  VIADD R6, R2, 0xfffffffd ;  /* 0xfffffffd02067836 */ /* 0x000fe20000000000 */
[----:B------:R-:W-:Y:S01]  /*2a20*/  ISETP.GE.U32.AND P5, PT, R5, 0x7fffffdf, PT ;  /* 0x7fffffdf0500780c */ /* 0x000fe20003fa6070 */
[----:B------:R-:W-:Y:S01]  /*2a30*/  IMAD R7, R82, 0xf, RZ ;  /* 0x0000000f52077824 */ /* 0x000fe200078e02ff */
[----:B------:R-:W-:Y:S02]  /*2a40*/  LEA.HI.X.SX32 R5, R103, UR17, 0x1, P6 ;  /* 0x0000001167057c11 */ /* 0x000fe4000b0f0eff */
[-C--:B------:R-:W-:Y:S02]  /*2a50*/  IADD3 R42, P6, PT, R71, R4.reuse, RZ ;  /* 0x00000004472a7210 */ /* 0x080fe40007fde0ff */
[----:B------:R-:W-:Y:S02]  /*2a60*/  ISETP.GE.U32.AND P2, PT, R6, 0x7fffffde, PT ;  /* 0x7fffffde0600780c */ /* 0x000fe40003f46070 */
[----:B------:R-:W-:Y:S01]  /*2a70*/  LEA.HI.X.SX32 R43, R7, R5, 0x1, P6 ;  /* 0x00000005072b7211 */ /* 0x000fe200030f0eff */
[----:B-1----:R-:W-:Y:S01]  /*2a80*/  BAR.SYNC.DEFER_BLOCKING 0x0 ;  /* 0x0000000000007b1d */ /* 0x002fe20000010000 */
[----:B------:R-:W-:Y:S01]  /*2a90*/  IADD3 R6, P6, PT, R88, R4, RZ ;  /* 0x0000000458067210 */ /* 0x000fe20007fde0ff */
[----:B------:R-:W-:Y:S01]  /*2aa0*/  VIADD R40, R2, 0xfffffffa ;  /* 0xfffffffa02287836 */ /* 0x000fe20000000000 */
[----:B------:R-:W-:-:S02]  /*2ab0*/  LOP3.LUT R68, R41, 0xffff, RZ, 0xc0, !PT ;  /* 0x0000ffff29447812 */ /* 0x000fc400078ec0ff */
[----:B------:R-:W-:Y:S02]  /*2ac0*/  PRMT R45, RZ, 0x7610, R45 ;  /* 0x00007610ff2d7816 */ /* 0x000fe4000000002d */
[----:B------:R-:W-:Y:S02]  /*2ad0*/  LEA.HI.X.SX32 R7, R82, R5, 0x1, P6 ;  /* 0x0000000552077211 */ /* 0x000fe400030f0eff */
[----:B------:R-:W-:Y:S02]  /*2ae0*/  SHF.R.U32.HI R41, RZ, 0xf, R68 ;  /* 0x0000000fff297819 */ /* 0x000fe40000011644 */
[----:B------:R-:W-:Y:S02]  /*2af0*/  PRMT R46, RZ, 0x7610, R46 ;  /* 0x00007610ff2e7816 */ /* 0x000fe4000000002e */
[----:B------:R-:W-:Y:S01]  /*2b00*/  SHF.R.U32.HI R44, RZ, 0xe, R68 ;  /* 0x0000000eff2c7819 */ /* 0x000fe20000011644 */
[----:B------:R1:W5:Y:S01]  /*2b10*/  @!P4 LDG.E.U16 R3, desc[UR22][R42.64] ;  /* 0x000000162a03c981 */ /* 0x000362000c1e1500 */
[----:B------:R-:W-:-:S02]  /*2b20*/  ISETP.GE.U32.AND P4, PT, R40, 0x7fffffdb, PT ;  /* 0x7fffffdb2800780c */ /* 0x000fc40003f86070 */
[-C--:B------:R-:W-:Y:S01]  /*2b30*/  LEA R40, P6, R82, R4.reuse, 0x2 ;  /* 0x0000000452287211 */ /* 0x080fe200078c10ff */
[----:B------:R2:W5:Y:S01]  /*2b40*/  @!P5 LDG.E.U16 R45, desc[UR22][R6.64] ;  /* 0x00000016062dd981 */ /* 0x000562000c1e1500 */
[----:B------:R-:W-:Y:S02]  /*2b50*/  LOP3.LUT P5, RZ, R41, 0x1, RZ, 0xc0, !PT ;  /* 0x0000000129ff7812 */ /* 0x000fe400078ac0ff */
[-C--:B------:R-:W-:Y:S01]  /*2b60*/  LEA.HI.X.SX32 R41, R88, R5.reuse, 0x1, P6 ;  /* 0x0000000558297211 */ /* 0x080fe200030f0eff */
[C---:B------:R-:W-:Y:S02]  /*2b70*/  IMAD R53, R82.reuse, 0x22, RZ ;  /* 0x0000002252357824 */ /* 0x040fe400078e02ff */
[C---:B-1----:R-:W-:Y:S01]  /*2b80*/  IMAD.SHL.U32 R43, R82.reuse, 0x10, RZ ;  /* 0x00000010522b7824 */ /* 0x042fe200078e00ff */
[----:B------:R-:W-:Y:S01]  /*2b90*/  LEA R42, P6, R82, R4, 0x5 ;  /* 0x00000004522a7211 */ /* 0x000fe200078c28ff */
[----:B------:R1:W5:Y:S01]  /*2ba0*/  @!P2 LDG.E.U16 R46, desc[UR22][R40.64] ;  /* 0x00000016282ea981 */ /* 0x000362000c1e1500 */
[----:B------:R-:W-:Y:S01]  /*2bb0*/  LOP3.LUT P2, RZ, R44, 0x1, RZ, 0xc0, !PT ;  /* 0x000000012cff7812 */ /* 0x000fe2000784c0ff */
[----:B--2---:R-:W-:Y:S01]  /*2bc0*/  IMAD R7, R82, 0x11, RZ ;  /* 0x0000001152077824 */ /* 0x004fe200078e02ff */
[----:B------:R-:W-:-:S02]  /*2bd0*/  LEA.HI.X.SX32 R43, R43, R5, 0x1, P6 ;  /* 0x000000052b2b7211 */ /* 0x000fc400030f0eff */
[----:B------:R-:W-:Y:S02]  /*2be0*/  PRMT R44, RZ, 0x7610, R44 ;  /* 0x00007610ff2c7816 */ /* 0x000fe4000000002c */
[-C--:B------:R-:W-:Y:S02]  /*2bf0*/  IADD3 R52, P6, PT, R53, R4.reuse, RZ ;  /* 0x0000000435347210 */ /* 0x080fe40007fde0ff */
[----:B------:R-:W-:Y:S02]  /*2c00*/  SHF.R.U32.HI R6, RZ, 0xd, R68 ;  /* 0x0000000dff067819 */ /* 0x000fe40000011644 */
[----:B------:R-:W-:Y:S01]  /*2c10*/  PRMT R47, RZ, 0x7610, R47 ;  /* 0x00007610ff2f7816 */ /* 0x000fe2000000002f */
[----:B------:R2:W5:Y:S01]  /*2c20*/  @P5 LDG.E.U16 R44, desc[UR22][R42.64] ;  /* 0x000000162a2c5981 */ /* 0x000562000c1e1500 */
[----:B------:R-:W-:Y:S01]  /*2c30*/  LEA.HI.X.SX32 R53, R7, R5, 0x1, P6 ;  /* 0x0000000507357211 */ /* 0x000fe200030f0eff */
[----:B------:R-:W-:Y:S01]  /*2c40*/  VIADD R7, R2, 0xfffffff5 ;  /* 0xfffffff502077836 */ /* 0x000fe20000000000 */
[----:B------:R-:W-:Y:S01]  /*2c50*/  LOP3.LUT P5, RZ, R6, 0x1, RZ, 0xc0, !PT ;  /* 0x0000000106ff7812 */ /* 0x000fe200078ac0ff */
[C---:B------:R-:W-:Y:S01]  /*2c60*/  IMAD.SHL.U32 R87, R82.reuse, 0x4, RZ ;  /* 0x0000000452577824 */ /* 0x040fe200078e00ff */
[C---:B------:R-:W-:Y:S01]  /*2c70*/  LEA R6, P6, R82.reuse, R4, 0x3 ;  /* 0x0000000452067211 */ /* 0x040fe200078c18ff */
[C---:B-1----:R-:W-:Y:S01]  /*2c80*/  IMAD R41, R82.reuse, 0x24, RZ ;  /* 0x0000002452297824 */ /* 0x042fe200078e02ff */
[----:B------:R-:W5:Y:S01]  /*2c90*/  @P2 LDG.E.U16 R47, desc[UR22][R52.64] ;  /* 0x00000016342f2981 */ /* 0x000f62000c1e1500 */
[----:B------:R-:W-:Y:S01]  /*2ca0*/  ISETP.GE.U32.AND P2, PT, R7, 0x7fffffd6, PT ;  /* 0x7fffffd60700780c */ /* 0x000fe20003f46070 */
[----:B------:R-:W-:Y:S01]  /*2cb0*/  IMAD R59, R82, 0x12, RZ ;  /* 0x00000012523b7824 */ /* 0x000fe200078e02ff */
[----:B------:R-:W-:-:S02]  /*2cc0*/  PRMT R50, RZ, 0x7610, R50 ;  /* 0x00007610ff327816 */ /* 0x000fc40000000032 */
[-C--:B------:R-:W-:Y:S02]  /*2cd0*/  LEA.HI.X.SX32 R7, R87, R5.reuse, 0x1, P6 ;  /* 0x0000000557077211 */ /* 0x080fe400030f0eff */
[-C--:B------:R-:W-:Y:S02]  /*2ce0*/  IADD3 R40, P6, PT, R41, R4.reuse, RZ ;  /* 0x0000000429287210 */ /* 0x080fe40007fde0ff */
[----:B--2---:R-:W-:Y:S01]  /*2cf0*/  SHF.R.U32.HI R42, RZ, 0xc, R68 ;  /* 0x0000000cff2a7819 */ /* 0x004fe20000011644 */
[----:B------:R1:W5:Y:S01]  /*2d00*/  @!P1 LDG.E.U16 R50, desc[UR22][R6.64] ;  /* 0x0000001606329981 */ /* 0x000362000c1e1500 */
[----:B------:R-:W-:Y:S01]  /*2d10*/  PRMT R48, RZ, 0x7610, R48 ;  /* 0x00007610ff307816 */ /* 0x000fe20000000030 */
[----:B------:R-:W-:Y:S01]  /*2d20*/  IMAD R51, R82, 0x26, RZ ;  /* 0x0000002652337824 */ /* 0x000fe200078e02ff */
[----:B------:R-:W-:Y:S01]  /*2d30*/  LEA.HI.X.SX32 R41, R59, R5, 0x1, P6 ;  /* 0x000000053b297211 */ /* 0x000fe200030f0eff */
[----:B------:R-:W-:Y:S01]  /*2d40*/  VIADD R49, R2, 0xfffffff7 ;  /* 0xfffffff702317836 */ /* 0x000fe20000000000 */
[----:B------:R-:W-:Y:S01]  /*2d50*/  LOP3.LUT P1, RZ, R42, 0x1, RZ, 0xc0, !PT ;  /* 0x000000012aff7812 */ /* 0x000fe2000782c0ff */
[C---:B------:R-:W-:Y:S01]  /*2d60*/  IMAD R43, R82.reuse, 0x13, RZ ;  /* 0x00000013522b7824 */ /* 0x040fe200078e02ff */
[----:B------:R-:W-:Y:S01]  /*2d70*/  IADD3 R42, P6, PT, R51, R4, RZ ;  /* 0x00000004332a7210 */ /* 0x000fe20007fde0ff */
[----:B------:R2:W5:Y:S01]  /*2d80*/  @P5 LDG.E.U16 R48, desc[UR22][R40.64] ;  /* 0x0000001628305981 */ /* 0x000562000c1e1500 */
[----:B------:R-:W-:Y:S01]  /*2d90*/  IMAD R86, R82, 0xa, RZ ;  /* 0x0000000a52567824 */ /* 0x000fe200078e02ff */
[----:B------:R-:W-:-:S02]  /*2da0*/  ISETP.GE.U32.AND P5, PT, R49, 0x7fffffd8, PT ;  /* 0x7fffffd83100780c */ /* 0x000fc40003fa6070 */
[----:B------:R-:W-:Y:S01]  /*2db0*/  PRMT R49, RZ, 0x7610, R49 ;  /* 0x00007610ff317816 */ /* 0x000fe20000000031 */
[C---:B------:R-:W-:Y:S01]  /*2dc0*/  IMAD R89, R82.reuse, 0x5, RZ ;  /* 0x0000000552597824 */ /* 0x040fe200078e02ff */
[-C--:B------:R-:W-:Y:S01]  /*2dd0*/  LEA.HI.X.SX32 R43, R43, R5.reuse, 0x1, P6 ;  /* 0x000000052b2b7211 */ /* 0x080fe200030f0eff */
[----:B------:R-:W-:Y:S01]  /*2de0*/  IMAD R55, R82, 0x14, RZ ;  /* 0x0000001452377824 */ /* 0x000fe200078e02ff */
[----:B-1----:R-:W-:Y:S02]  /*2df0*/  IADD3 R6, P6, PT, R86, R4, RZ ;  /* 0x0000000456067210 */ /* 0x002fe40007fde0ff */
[----:B--2---:R-:W-:Y:S01]  /*2e00*/  SHF.R.U32.HI R40, RZ, 0xb, R68 ;  /* 0x0000000bff287819 */ /* 0x004fe20000011644 */
[----:B------:R1:W5:Y:S01]  /*2e10*/  @P1 LDG.E.U16 R49, desc[UR22][R42.64] ;  /* 0x000000162a311981 */ /* 0x000362000c1e1500 */
[----:B------:R-:W-:Y:S01]  /*2e20*/  PRMT R51, RZ, 0x7610, R51 ;  /* 0x00007610ff337816 */ /* 0x000fe20000000033 */
[----:B------:R-:W-:Y:S01]  /*2e30*/  VIADD R52, R2, 0xfffffff6 ;  /* 0xfffffff602347836 */ /* 0x000fe20000000000 */
[----:B------:R-:W-:-:S02]  /*2e40*/  LEA.HI.X.SX32 R7, R89, R5, 0x1, P6 ;  /* 0x0000000559077211 */ /* 0x000fc400030f0eff */
[----:B------:R-:W-:Y:S02]  /*2e50*/  LOP3.LUT P1, RZ, R40, 0x1, RZ, 0xc0, !PT ;  /* 0x0000000128ff7812 */ /* 0x000fe4000782c0ff */
[-C--:B------:R-:W-:Y:S01]  /*2e60*/  IADD3 R40, P6, PT, R55, R4.reuse, RZ ;  /* 0x0000000437287210 */ /* 0x080fe20007fde0ff */
[----:B------:R2:W5:Y:S01]  /*2e70*/  @!P4 LDG.E.U16 R51, desc[UR22][R6.64] ;  /* 0x000000160633c981 */ /* 0x000562000c1e1500 */
[----:B------:R-:W-:Y:S01]  /*2e80*/  PRMT R53, RZ, 0x7610, R53 ;  /* 0x00007610ff357816 */ /* 0x000fe20000000035 */
[----:B------:R-:W-:Y:S01]  /*2e90*/  IMAD R57, R82, 0x28, RZ ;  /* 0x0000002852397824 */ /* 0x000fe200078e02ff */
[-C--:B------:R-:W-:Y:S02]  /*2ea0*/  LEA.HI.X.SX32 R41, R86, R5.reuse, 0x1, P6 ;  /* 0x0000000556297211 */ /* 0x080fe400030f0eff */
[----:B------:R-:W-:Y:S02]  /*2eb0*/  ISETP.GE.U32.AND P4, PT, R52, 0x7fffffd7, PT ;  /* 0x7fffffd73400780c */ /* 0x000fe40003f86070 */
[----:B------:R-:W-:Y:S01]  /*2ec0*/  SHF.R.U32.HI R52, RZ, 0xa, R68 ;  /* 0x0000000aff347819 */ /* 0x000fe20000011644 */
[----:B------:R-:W5:Y:S01]  /*2ed0*/  @!P2 LDG.E.U16 R53, desc[UR22][R40.64] ;  /* 0x000000162835a981 */ /* 0x000f62000c1e1500 */
[----:B------:R-:W-:Y:S01]  /*2ee0*/  IADD3 R56, P6, PT, R57, R4, RZ ;  /* 0x0000000439387210 */ /* 0x000fe20007fde0ff */
[----:B-1----:R-:W-:Y:S01]  /*2ef0*/  IMAD R43, R82, 0x2a, RZ ;  /* 0x0000002a522b7824 */ /* 0x002fe200078e02ff */
[----:B------:R-:W-:Y:S01]  /*2f00*/  LOP3.LUT P2, RZ, R52, 0x1, RZ, 0xc0, !PT ;  /* 0x0000000134ff7812 */ /* 0x000fe2000784c0ff */
[----:B--2---:R-:W-:Y:S01]  /*2f10*/  IMAD R7, R82, 0x15, RZ ;  /* 0x0000001552077824 */ /* 0x004fe200078e02ff */
[----:B------:R-:W-:-:S02]  /*2f20*/  LEA.HI.X.SX32 R57, R55, R5, 0x1, P6 ;  /* 0x0000000537397211 */ /* 0x000fc400030f0eff */
[----:B------:R-:W-:Y:S01]  /*2f30*/  PRMT R52, RZ, 0x7610, R52 ;  /* 0x00007610ff347816 */ /* 0x000fe20000000034 */
[----:B------:R-:W-:Y:S01]  /*2f40*/  VIADD R6, R2, 0xfffffff4 ;  /* 0xfffffff402067836 */ /* 0x000fe20000000000 */
[-C--:B------:R-:W-:Y:S02]  /*2f50*/  IADD3 R42, P6, PT, R43, R4.reuse, RZ ;  /* 0x000000042b2a7210 */ /* 0x080fe40007fde0ff */
[----:B------:R-:W-:Y:S02]  /*2f60*/  PRMT R55, RZ, 0x7610, R55 ;  /* 0x00007610ff377816 */ /* 0x000fe40000000037 */
[----:B------:R-:W-:Y:S01]  /*2f70*/  LEA.HI.X.SX32 R43, R7, R5, 0x1, P6 ;  /* 0x00000005072b7211 */ /* 0x000fe200030f0eff */
[----:B------:R1:W5:Y:S01]  /*2f80*/  @P1 LDG.E.U16 R52, desc[UR22][R56.64] ;  /* 0x0000001638341981 */ /* 0x000362000c1e1500 */
[----:B------:R-:W-:Y:S01]  /*2f90*/  ISETP.GE.U32.AND P1, PT, R6, 0x7fffffd5, PT ;  /* 0x7fffffd50600780c */ /* 0x000fe20003f26070 */
[C---:B------:R-:W-:Y:S01]  /*2fa0*/  IMAD.SHL.U32 R90, R82.reuse, 0x8, RZ ;  /* 0x00000008525a7824 */ /* 0x040fe200078e00ff */
[----:B------:R-:W-:Y:S01]  /*2fb0*/  SHF.R.U32.HI R7, RZ, 0x9, R68 ;  /* 0x00000009ff077819 */ /* 0x000fe20000011644 */
[----:B------:R-:W5:Y:S01]  /*2fc0*/  @P2 LDG.E.U16 R55, desc[UR22][R42.64] ;  /* 0x000000162a372981 */ /* 0x000f62000c1e1500 */
[C---:B------:R-:W-:Y:S01]  /*2fd0*/  LEA R6, P6, R82.reuse, R4, 0x4 ;  /* 0x0000000452067211 */ /* 0x040fe200078c20ff */
[----:B------:R-:W-:Y:S01]  /*2fe0*/  IMAD R61, R82, 0x2c, RZ ;  /* 0x0000002c523d7824 */ /* 0x000fe200078e02ff */
[----:B------:R-:W-:-:S02]  /*2ff0*/  LOP3.LUT P2, RZ, R7, 0x1, RZ, 0xc0, !PT ;  /* 0x0000000107ff7812 */ /* 0x000fc4000784c0ff */
[-C--:B------:R-:W-:Y:S02]  /*3000*/  LEA.HI.X.SX32 R7, R90, R5.reuse, 0x1, P6 ;  /* 0x000000055a077211 */ /* 0x080fe400030f0eff */
[----:B-1----:R-:W-:Y:S02]  /*3010*/  PRMT R56, RZ, 0x7610, R56 ;  /* 0x00007610ff387816 */ /* 0x002fe40000000038 */
[----:B------:R-:W-:Y:S01]  /*3020*/  SHF.R.U32.HI R40, RZ, 0x8, R68 ;  /* 0x00000008ff287819 */ /* 0x000fe20000011644 */
[C---:B------:R-:W-:Y:S01]  /*3030*/  IMAD R65, R82.reuse, 0x16, RZ ;  /* 0x0000001652417824 */ /* 0x040fe200078e02ff */
[----:B------:R-:W-:Y:S01]  /*3040*/  IADD3 R60, P6, PT, R61, R4, RZ ;  /* 0x000000043d3c7210 */ /* 0x000fe20007fde0ff */
[----:B------:R-:W-:Y:S01]  /*3050*/  IMAD R63, R82, 0x2e, RZ ;  /* 0x0000002e523f7824 */ /* 0x000fe200078e02ff */
[----:B------:R1:W5:Y:S01]  /*3060*/  @!P5 LDG.E.U16 R56, desc[UR22][R6.64] ;  /* 0x000000160638d981 */ /* 0x000362000c1e1500 */
[----:B------:R-:W-:Y:S01]  /*3070*/  LOP3.LUT P5, RZ, R40, 0x1, RZ, 0xc0, !PT ;  /* 0x0000000128ff7812 */ /* 0x000fe200078ac0ff */
[----:B------:R-:W-:Y:S01]  /*3080*/  IMAD R41, R82, 0x17, RZ ;  /* 0x0000001752297824 */ /* 0x000fe200078e02ff */
[----:B------:R-:W-:Y:S01]  /*3090*/  PRMT R54, RZ, 0x7610, R54 ;  /* 0x00007610ff367816 */ /* 0x000fe20000000036 */
[----:B------:R-:W-:Y:S01]  /*30a0*/  VIADD R40, R2, 0xfffffffc ;  /* 0xfffffffc02287836 */ /* 0x000fe20000000000 */
[----:B------:R-:W-:-:S02]  /*30b0*/  LEA.HI.X.SX32 R61, R65, R5, 0x1, P6 ;  /* 0x00000005413d7211 */ /* 0x000fc400030f0eff */
[-C--:B------:R-:W-:Y:S02]  /*30c0*/  IADD3 R62, P6, PT, R63, R4.reuse, RZ ;  /* 0x000000043f3e7210 */ /* 0x080fe40007fde0ff */
[----:B------:R-:W-:Y:S01]  /*30d0*/  PRMT R57, RZ, 0x7610, R57 ;  /* 0x00007610ff397816 */ /* 0x000fe20000000039 */
[----:B------:R2:W5:Y:S01]  /*30e0*/  @P2 LDG.E.U16 R54, desc[UR22][R60.64] ;  /* 0x000000163c362981 */ /* 0x000562000c1e1500 */
[-C--:B------:R-:W-:Y:S01]  /*30f0*/  LEA.HI.X.SX32 R63, R41, R5.reuse, 0x1, P6 ;  /* 0x00000005293f7211 */ /* 0x080fe200030f0eff */
[----:B------:R-:W-:Y:S01]  /*3100*/  IMAD R91, R82, 0x9, RZ ;  /* 0x00000009525b7824 */ /* 0x000fe200078e02ff */
[----:B------:R-:W-:Y:S01]  /*3110*/  ISETP.GE.U32.AND P2, PT, R40, 0x7fffffdd, PT ;  /* 0x7fffffdd2800780c */ /* 0x000fe20003f46070 */
[----:B-1----:R-:W-:Y:S01]  /*3120*/  VIADD R6, R2, 0xfffffff9 ;  /* 0xfffffff902067836 */ /* 0x002fe20000000000 */
[----:B------:R-:W-:Y:S01]  /*3130*/  IADD3 R40, P6, PT, R59, R4, RZ ;  /* 0x000000043b287210 */ /* 0x000fe20007fde0ff */
[----:B------:R-:W5:Y:S01]  /*3140*/  @P5 LDG.E.U16 R57, desc[UR22][R62.64] ;  /* 0x000000163e395981 */ /* 0x000f62000c1e1500 */
[----:B------:R-:W-:Y:S01]  /*3150*/  PRMT R59, RZ, 0x7610, R59 ;  /* 0x00007610ff3b7816 */ /* 0x000fe2000000003b */
[----:B------:R-:W-:Y:S01]  /*3160*/  IMAD R92, R82, 0xb, RZ ;  /* 0x0000000b525c7824 */ /* 0x000fe200078e02ff */
[----:B------:R-:W-:-:S02]  /*3170*/  LEA.HI.X.SX32 R41, R91, R5, 0x1, P6 ;  /* 0x000000055b297211 */ /* 0x000fc400030f0eff */
[----:B------:R-:W-:Y:S01]  /*3180*/  ISETP.GE.U32.AND P5, PT, R6, 0x7fffffda, PT ;  /* 0x7fffffda0600780c */ /* 0x000fe20003fa6070 */
[----:B------:R-:W-:Y:S01]  /*3190*/  VIADD R6, R2, 0xfffffff3 ;  /* 0xfffffff302067836 */ /* 0x000fe20000000000 */
[-C--:B------:R-:W-:Y:S01]  /*31a0*/  IADD3 R42, P6, PT, R65, R4.reuse, RZ ;  /* 0x00000004412a7210 */ /* 0x080fe20007fde0ff */
[C---:B------:R-:W-:Y:S01]  /*31b0*/  IMAD R93, R82.reuse, 0x6, RZ ;  /* 0x00000006525d7824 */ /* 0x040fe200078e02ff */
[----:B------:R1:W5:Y:S01]  /*31c0*/  @!P4 LDG.E.U16 R59, desc[UR22][R40.64] ;  /* 0x00000016283bc981 */ /* 0x000362000c1e1500 */
[----:B------:R-:W-:Y:S01]  /*31d0*/  IMAD R94, R82, 0x3, RZ ;  /* 0x00000003525e7824 */ /* 0x000fe200078e02ff */
[----:B------:R-:W-:Y:S02]  /*31e0*/  LEA.HI.X.SX32 R43, R92, R5, 0x1, P6 ;  /* 0x000000055c2b7211 */ /* 0x000fe400030f0eff */
[----:B------:R-:W-:Y:S02]  /*31f0*/  ISETP.GE.U32.AND P4, PT, R6, 0x7fffffd4, PT ;  /* 0x7fffffd40600780c */ /* 0x000fe40003f86070 */
[----:B------:R-:W-:Y:S01]  /*3200*/  IADD3 R6, P6, PT, R93, R4, RZ ;  /* 0x000000045d067210 */ /* 0x000fe20007fde0ff */
[----:B------:R-:W-:Y:S01]  /*3210*/  IMAD R95, R82, 0xc, RZ ;  /* 0x0000000c525f7824 */ /* 0x000fe200078e02ff */
[----:B------:R-:W-:-:S02]  /*3220*/  PRMT R73, RZ, 0x7610, R73 ;  /* 0x00007610ff497816 */ /* 0x000fc40000000049 */
[----:B------:R-:W-:Y:S02]  /*3230*/  PRMT R58, RZ, 0x7610, R58 ;  /* 0x00007610ff3a7816 */ /* 0x000fe4000000003a */
[-C--:B------:R-:W-:Y:S01]  /*3240*/  LEA.HI.X.SX32 R7, R94, R5.reuse, 0x1, P6 ;  /* 0x000000055e077211 */ /* 0x080fe200030f0eff */
[----:B--2---:R-:W-:Y:S01]  /*3250*/  VIADD R60, R2, 0xfffffff8 ;  /* 0xfffffff8023c7836 */ /* 0x004fe20000000000 */
[----:B-1----:R-:W-:Y:S01]  /*3260*/  SHF.R.U32.HI R41, RZ, 0x7, R68 ;  /* 0x00000007ff297819 */ /* 0x002fe20000011644 */
[----:B------:R-:W-:Y:S01]  /*3270*/  IMAD R61, R82, 0x18, RZ ;  /* 0x00000018523d7824 */ /* 0x000fe200078e02ff */
[----:B------:R-:W-:Y:S01]  /*3280*/  IADD3 R40, P6, PT, R95, R4, RZ ;  /* 0x000000045f287210 */ /* 0x000fe20007fde0ff */
[----:B------:R-:W5:Y:S01]  /*3290*/  @!P2 LDG.E.U16 R73, desc[UR22][R6.64] ;  /* 0x000000160649a981 */ /* 0x000f62000c1e1500 */
[----:B------:R-:W-:Y:S02]  /*32a0*/  LOP3.LUT P2, RZ, R41, 0x1, RZ, 0xc0, !PT ;  /* 0x0000000129ff7812 */ /* 0x000fe4000784c0ff */
[----:B------:R-:W-:Y:S01]  /*32b0*/  PRMT R72, RZ, 0x7610, R72 ;  /* 0x00007610ff487816 */ /* 0x000fe20000000048 */
[----:B------:R1:W5:Y:S01]  /*32c0*/  @!P1 LDG.E.U16 R58, desc[UR22][R42.64] ;  /* 0x000000162a3a9981 */ /* 0x000362000c1e1500 */
[----:B------:R-:W-:Y:S01]  /*32d0*/  ISETP.GE.U32.AND P1, PT, R60, 0x7fffffd9, PT ;  /* 0x7fffffd93c00780c */ /* 0x000fe20003f26070 */
[----:B------:R-:W-:Y:S01]  /*32e0*/  VIADD R60, R2, 0xfffffff2 ;  /* 0xfffffff2023c7836 */ /* 0x000fe20000000000 */
[----:B------:R-:W-:Y:S01]  /*32f0*/  LEA.HI.X.SX32 R41, R93, R5, 0x1, P6 ;  /* 0x000000055d297211 */ /* 0x000fe200030f0eff */
[----:B------:R-:W-:Y:S01]  /*3300*/  IMAD R63, R82, 0x30, RZ ;  /* 0x00000030523f7824 */ /* 0x000fe200078e02ff */
[----:B------:R-:W-:-:S03]  /*3310*/  PRMT R74, RZ, 0x7610, R74 ;  /* 0x00007610ff4a7816 */ /* 0x000fc6000000004a */
[----:B------:R2:W5:Y:S01]  /*3320*/  @!P5 LDG.E.U16 R72, desc[UR22][R40.64] ;  /* 0x000000162848d981 */ /* 0x000562000c1e1500 */
[-C--:B-1----:R-:W-:Y:S02]  /*3330*/  IADD3 R42, P6, PT, R61, R4.reuse, RZ ;  /* 0x000000043d2a7210 */ /* 0x082fe40007fde0ff */
[----:B------:R-:W-:Y:S02]  /*3340*/  ISETP.GE.U32.AND P5, PT, R60, 0x7fffffd3, PT ;  /* 0x7fffffd33c00780c */ /* 0x000fe40003fa6070 */
[-C--:B------:R-:W-:Y:S01]  /*3350*/  LEA.HI.X.SX32 R43, R95, R5.reuse, 0x1, P6 ;  /* 0x000000055f2b7211 */ /* 0x080fe200030f0eff */
[----:B------:R-:W-:Y:S01]  /*3360*/  VIADD R6, R2, 0xfffffff1 ;  /* 0xfffffff102067836 */ /* 0x000fe20000000000 */
[-C--:B------:R-:W-:Y:S01]  /*3370*/  IADD3 R60, P6, PT, R63, R4.reuse, RZ ;  /* 0x000000043f3c7210 */ /* 0x080fe20007fde0ff */
[----:B------:R-:W-:Y:S01]  /*3380*/  IMAD R96, R82, 0xe, RZ ;  /* 0x0000000e52607824 */ /* 0x000fe200078e02ff */
[----:B------:R-:W-:Y:S01]  /*3390*/  PRMT R78, RZ, 0x7610, R78 ;  /* 0x00007610ff4e7816 */ /* 0x000fe2000000004e */
[----:B------:R1:W5:Y:S01]  /*33a0*/  @!P4 LDG.E.U16 R74, desc[UR22][R42.64] ;  /* 0x000000162a4ac981 */ /* 0x000362000c1e1500 */
[-C--:B------:R-:W-:Y:S01]  /*33b0*/  LEA.HI.X.SX32 R61, R61, R5.reuse, 0x1, P6 ;  /* 0x000000053d3d7211 */ /* 0x080fe200030f0eff */
[----:B------:R-:W-:Y:S01]  /*33c0*/  VIADD R7, R2, 0xffffffff ;  /* 0xffffffff02077836 */ /* 0x000fe20000000000 */
[----:B------:R-:W-:Y:S01]  /*33d0*/  ISETP.GE.U32.AND P4, PT, R6, 0x7fffffd2, PT ;  /* 0x7fffffd20600780c */ /* 0x000fe20003f86070 */
[----:B------:R-:W-:Y:S01]  /*33e0*/  IMAD R97, R82, 0x7, RZ ;  /* 0x0000000752617824 */ /* 0x000fe200078e02ff */
[-C--:B------:R-:W-:Y:S01]  /*33f0*/  IADD3 R6, P6, PT, R96, R4.reuse, RZ ;  /* 0x0000000460067210 */ /* 0x080fe20007fde0ff */
[----:B------:R4:W5:Y:S01]  /*3400*/  @P2 LDG.E.U16 R78, desc[UR22][R60.64] ;  /* 0x000000163c4e2981 */ /* 0x000962000c1e1500 */
[----:B------:R-:W-:Y:S01]  /*3410*/  ISETP.GE.U32.AND P2, PT, R7, 0x7fffffe0, PT ;  /* 0x7fffffe00700780c */ /* 0x000fe20003f46070 */
[C---:B------:R-:W-:Y:S01]  /*3420*/  IMAD R63, R82.reuse, 0x1a, RZ ;  /* 0x0000001a523f7824 */ /* 0x040fe200078e02ff */
[----:B------:R-:W-:Y:S01]  /*3430*/  PRMT R75, RZ, 0x7610, R75 ;  /* 0x00007610ff4b7816 */ /* 0x000fe2000000004b */
[C---:B------:R-:W-:Y:S01]  /*3440*/  IMAD R67, R82.reuse, 0x1c, RZ ;  /* 0x0000001c52437824 */ /* 0x040fe200078e02ff */
[----:B------:R-:W-:Y:S01]  /*3450*/  LEA.HI.X.SX32 R7, R97, R5, 0x1, P6 ;  /* 0x0000000561077211 */ /* 0x000fe200030f0eff */
[----:B------:R-:W-:Y:S01]  /*3460*/  IMAD R98, R82, 0xd, RZ ;  /* 0x0000000d52627824 */ /* 0x000fe200078e02ff */
[----:B--2---:R-:W-:-:S02]  /*3470*/  IADD3 R40, P6, PT, R63, R4, RZ ;  /* 0x000000043f287210 */ /* 0x004fc40007fde0ff */
[--C-:B-1----:R-:W-:Y:S01]  /*3480*/  SHF.R.U32.HI R43, RZ, 0x6, R68.reuse ;  /* 0x00000006ff2b7819 */ /* 0x102fe20000011644 */
[----:B------:R1:W5:Y:S01]  /*3490*/  @!P1 LDG.E.U16 R75, desc[UR22][R6.64] ;  /* 0x00000016064b9981 */ /* 0x000362000c1e1500 */
[----:B------:R-:W-:Y:S02]  /*34a0*/  IADD3 R42, P1, PT, R67, R4, RZ ;  /* 0x00000004432a7210 */ /* 0x000fe40007f3e0ff */
[----:B------:R-:W-:Y:S01]  /*34b0*/  PRMT R77, RZ, 0x7610, R77 ;  /* 0x00007610ff4d7816 */ /* 0x000fe2000000004d */
[----:B----4-:R-:W-:Y:S01]  /*34c0*/  IMAD R61, R82, 0x32, RZ ;  /* 0x00000032523d7824 */ /* 0x010fe200078e02ff */
[----:B------:R-:W-:Y:S02]  /*34d0*/  LEA.HI.X.SX32 R41, R98, R5, 0x1, P6 ;  /* 0x0000000562297211 */ /* 0x000fe400030f0eff */
[----:B------:R-:W-:Y:S02]  /*34e0*/  LOP3.LUT P6, RZ, R43, 0x1, RZ, 0xc0, !PT ;  /* 0x000000012bff7812 */ /* 0x000fe400078cc0ff */
[----:B------:R-:W-:-:S02]  /*34f0*/  SHF.R.U32.HI R60, RZ, 0x5, R68 ;  /* 0x00000005ff3c7819 */ /* 0x000fc40000011644 */
[----:B------:R-:W-:Y:S01]  /*3500*/  PRMT R76, RZ, 0x7610, R76 ;  /* 0x00007610ff4c7816 */ /* 0x000fe2000000004c */
[----:B------:R-:W-:Y:S01]  /*3510*/  IMAD R79, R82, 0x34, RZ ;  /* 0x00000034524f7824 */ /* 0x000fe200078e02ff */
[-C--:B------:R-:W-:Y:S01]  /*3520*/  LEA.HI.X.SX32 R43, R96, R5.reuse, 0x1, P1 ;  /* 0x00000005602b7211 */ /* 0x080fe200008f0eff */
[----:B------:R2:W5:Y:S01]  /*3530*/  @!P5 LDG.E.U16 R77, desc[UR22][R40.64] ;  /* 0x00000016284dd981 */ /* 0x000562000c1e1500 */
[----:B------:R-:W-:Y:S01]  /*3540*/  LOP3.LUT P1, RZ, R60, 0x1, RZ, 0xc0, !PT ;  /* 0x000000013cff7812 */ /* 0x000fe2000782c0ff */
[C---:B-1----:R-:W-:Y:S01]  /*3550*/  IMAD R7, R82.reuse, 0x19, RZ ;  /* 0x0000001952077824 */ /* 0x042fe200078e02ff */
[-C--:B------:R-:W-:Y:S01]  /*3560*/  IADD3 R60, P5, PT, R61, R4.reuse, RZ ;  /* 0x000000043d3c7210 */ /* 0x080fe20007fbe0ff */
[C---:B------:R-:W-:Y:S01]  /*3570*/  IMAD R81, R82.reuse, 0x36, RZ ;  /* 0x0000003652517824 */ /* 0x040fe200078e02ff */
[----:B------:R1:W5:Y:S01]  /*3580*/  @!P4 LDG.E.U16 R76, desc[UR22][R42.64] ;  /* 0x000000162a4cc981 */ /* 0x000362000c1e1500 */
[C---:B------:R-:W-:Y:S01]  /*3590*/  IMAD R99, R82.reuse, 0x38, RZ ;  /* 0x0000003852637824 */ /* 0x040fe200078e02ff */
[-C--:B------:R-:W-:Y:S01]  /*35a0*/  IADD3 R62, P4, PT, R79, R4.reuse, RZ ;  /* 0x000000044f3e7210 */ /* 0x080fe20007f9e0ff */
[C---:B------:R-:W-:Y:S01]  /*35b0*/  IMAD R65, R82.reuse, 0x1b, RZ ;  /* 0x0000001b52417824 */ /* 0x040fe200078e02ff */
[-C--:B------:R-:W-:Y:S01]  /*35c0*/  LEA.HI.X.SX32 R61, R7, R5.reuse, 0x1, P5 ;  /* 0x00000005073d7211 */ /* 0x080fe200028f0eff */
[C---:B--2---:R-:W-:Y:S01]  /*35d0*/  IMAD R41, R82.reuse, 0x3a, RZ ;  /* 0x0000003a52297824 */ /* 0x044fe200078e02ff */
[----:B------:R-:W-:Y:S01]  /*35e0*/  IADD3 R64, P5, PT, R81, R4, RZ ;  /* 0x0000000451407210 */ /* 0x000fe20007fbe0ff */
[----:B------:R-:W-:Y:S01]  /*35f0*/  IMAD R105, R82, 0x3c, RZ ;  /* 0x0000003c52697824 */ /* 0x000fe200078e02ff */
[----:B------:R-:W-:-:S02]  /*3600*/  LEA.HI.X.SX32 R63, R63, R5, 0x1, P4 ;  /* 0x000000053f3f7211 */ /* 0x000fc400020f0eff */
[-C--:B------:R-:W-:Y:S01]  /*3610*/  IADD3 R66, P4, PT, R99, R4.reuse, RZ ;  /* 0x0000000463427210 */ /* 0x080fe20007f9e0ff */
[C---:B------:R-:W-:Y:S01]  /*3620*/  IMAD R69, R82.reuse, 0x1d, RZ ;  /* 0x0000001d52457824 */ /* 0x040fe200078e02ff */
[-C--:B------:R-:W-:Y:S02]  /*3630*/  LEA.HI.X.SX32 R65, R65, R5.reuse, 0x1, P5 ;  /* 0x0000000541417211 */ /* 0x080fe400028f0eff */
[-C--:B------:R-:W-:Y:S01]  /*3640*/  IADD3 R6, P5, PT, R41, R4.reuse, RZ ;  /* 0x0000000429067210 */ /* 0x080fe20007fbe0ff */
[----:B------:R-:W-:Y:S01]  /*3650*/  IMAD R79, R82, 0x3e, RZ ;  /* 0x0000003e524f7824 */ /* 0x000fe200078e02ff */
[----:B------:R-:W-:Y:S02]  /*3660*/  SHF.R.U32.HI R41, RZ, 0x4, R68 ;  /* 0x00000004ff297819 */ /* 0x000fe40000011644 */
[----:B------:R-:W-:Y:S02]  /*3670*/  LEA.HI.X.SX32 R67, R67, R5, 0x1, P4 ;  /* 0x0000000543437211 */ /* 0x000fe400020f0eff */
[----:B------:R-:W-:-:S02]  /*3680*/  IADD3 R40, P4, PT, R105, R4, RZ ;  /* 0x0000000469287210 */ /* 0x000fc40007f9e0ff */
[-C--:B------:R-:W-:Y:S01]  /*3690*/  LEA.HI.X.SX32 R7, R69, R5.reuse, 0x1, P5 ;  /* 0x0000000545077211 */ /* 0x080fe200028f0eff */
[----:B-1----:R-:W-:Y:S01]  /*36a0*/  IMAD R43, R82, 0x1f, RZ ;  /* 0x0000001f522b7824 */ /* 0x002fe200078e02ff */
[----:B------:R-:W-:Y:S02]  /*36b0*/  LOP3.LUT P5, RZ, R41, 0x1, RZ, 0xc0, !PT ;  /* 0x0000000129ff7812 */ /* 0x000fe400078ac0ff */
[----:B------:R-:W-:Y:S02]  /*36c0*/  LEA.HI.X.SX32 R41, R71, R5, 0x1, P4 ;  /* 0x0000000547297211 */ /* 0x000fe400020f0eff */
[----:B------:R-:W-:Y:S02]  /*36d0*/  IADD3 R42, P4, PT, R79, R4, RZ ;  /* 0x000000044f2a7210 */ /* 0x000fe40007f9e0ff */
[----:B------:R-:W-:Y:S02]  /*36e0*/  SHF.R.U32.HI R69, RZ, 0x3, R68 ;  /* 0x00000003ff457819 */ /* 0x000fe40000011644 */
[----:B------:R-:W-:-:S02]  /*36f0*/  PRMT R70, RZ, 0x7610, R70 ;  /* 0x00007610ff467816 */ /* 0x000fc40000000046 */
[----:B------:R-:W-:Y:S02]  /*3700*/  LEA.HI.X.SX32 R43, R43, R5, 0x1, P4 ;  /* 0x000000052b2b7211 */ /* 0x000fe400020f0eff */
[----:B------:R-:W-:Y:S02]  /*3710*/  LOP3.LUT P4, RZ, R69, 0x1, RZ, 0xc0, !PT ;  /* 0x0000000145ff7812 */ /* 0x000fe4000788c0ff */
[----:B------:R-:W-:Y:S01]  /*3720*/  PRMT R69, RZ, 0x7610, R69 ;  /* 0x00007610ff457816 */ /* 0x000fe20000000045 */
[----:B------:R-:W5:Y:S01]  /*3730*/  @!P2 LDG.E.U16 R70, desc[UR22][R4.64] ;  /* 0x000000160446a981 */ /* 0x000f62000c1e1500 */
[--C-:B------:R-:W-:Y:S02]  /*3740*/  SHF.R.U32.HI R71, RZ, 0x2, R68.reuse ;  /* 0x00000002ff477819 */ /* 0x100fe40000011644 */
[----:B------:R-:W-:Y:S02]  /*3750*/  LOP3.LUT R99, R101, 0x1f, RZ, 0xc0, !PT ;  /* 0x0000001f65637812 */ /* 0x000fe400078ec0ff */
[----:B------:R-:W-:Y:S01]  /*3760*/  SHF.R.U32.HI R68, RZ, 0x1, R68 ;  /* 0x00000001ff447819 */ /* 0x000fe20000011644 */
[----:B------:R-:W5:Y:S01]  /*3770*/  @P6 LDG.E.U16 R69, desc[UR22][R60.64] ;  /* 0x000000163c456981 */ /* 0x000f62000c1e1500 */
[----:B------:R-:W-:-:S02]  /*3780*/  LOP3.LUT P2, RZ, R71, 0x1, RZ, 0xc0, !PT ;  /* 0x0000000147ff7812 */ /* 0x000fc4000784c0ff */
[----:B------:R-:W-:Y:S02]  /*3790*/  PRMT R71, RZ, 0x7610, R71 ;  /* 0x00007610ff477816 */ /* 0x000fe40000000047 */
[----:B------:R-:W-:Y:S01]  /*37a0*/  LOP3.LUT P6, RZ, R68, 0x1, RZ, 0xc0, !PT ;  /* 0x0000000144ff7812 */ /* 0x000fe200078cc0ff */
[----:B------:R-:W-:Y:S01]  /*37b0*/  IMAD R68, R99, R83, RZ ;  /* 0x0000005363447224 */ /* 0x000fe200078e02ff */
[----:B------:R-:W-:Y:S01]  /*37c0*/  PRMT R79, RZ, 0x7610, R79 ;  /* 0x00007610ff4f7816 */ /* 0x000fe2000000004f */
[----:B---3--:R-:W-:Y:S01]  /*37d0*/  IMAD R29, R29, UR5, RZ ;  /* 0x000000051d1d7c24 */ /* 0x008fe2000f8e02ff */
[----:B------:R-:W5:Y:S01]  /*37e0*/  @P1 LDG.E.U16 R71, desc[UR22][R62.64] ;  /* 0x000000163e471981 */ /* 0x000f62000c1e1500 */
[----:B------:R-:W-:Y:S01]  /*37f0*/  IMAD R28, R28, UR5, RZ ;  /* 0x000000051c1c7c24 */ /* 0x000fe2000f8e02ff */
[C---:B------:R-:W-:Y:S01]  /*3800*/  LEA R105, P1, R68.reuse, UR18, 0x1 ;  /* 0x0000001244697c11 */ /* 0x040fe2000f8208ff */
[----:B------:R-:W-:Y:S01]  /*3810*/  IMAD R31, R31, UR5, RZ ;  /* 0x000000051f1f7c24 */ /* 0x000fe2000f8e02ff */
[----:B------:R-:W-:Y:S01]  /*3820*/  PRMT R80, RZ, 0x7610, R80 ;  /* 0x00007610ff507816 */ /* 0x000fe20000000050 */
[----:B------:R1:W5:Y:S01]  /*3830*/  @P4 LDG.E.U16 R79, desc[UR22][R66.64] ;  /* 0x00000016424f4981 */ /* 0x000362000c1e1500 */
[----:B------:R-:W-:Y:S01]  /*3840*/  LEA.HI.X.SX32 R122, R68, UR19, 0x1, P1 ;  /* 0x00000013447a7c11 */ /* 0x000fe200088f0eff */
[----:B------:R-:W-:Y:S01]  /*3850*/  IMAD R35, R35, UR5, RZ ;  /* 0x0000000523237c24 */ /* 0x000fe2000f8e02ff */
[-C--:B------:R-:W-:Y:S01]  /*3860*/  LEA R156, P4, R29, R105.reuse, 0x1 ;  /* 0x000000691d9c7211 */ /* 0x080fe200078808ff */
[----:B------:R-:W-:Y:S01]  /*3870*/  IMAD R33, R33, UR5, RZ ;  /* 0x0000000521217c24 */ /* 0x000fe2000f8e02ff */
[CC--:B------:R-:W-:Y:S01]  /*3880*/  LEA R154, P1, R28.reuse, R105.reuse, 0x1 ;  /* 0x000000691c9a7211 */ /* 0x0c0fe200078208ff */
[----:B------:R2:W5:Y:S01]  /*3890*/  @P5 LDG.E.U16 R80, desc[UR22][R64.64] ;  /* 0x0000001640505981 */ /* 0x000562000c1e1500 */
[-C--:B------:R-:W-:Y:S01]  /*38a0*/  LEA.HI.X.SX32 R81, R29, R122.reuse, 0x1, P4 ;  /* 0x0000007a1d517211 */ /* 0x080fe200020f0eff */
[----:B------:R-:W-:Y:S01]  /*38b0*/  IMAD R37, R37, UR5, RZ ;  /* 0x0000000525257c24 */ /* 0x000fe2000f8e02ff */
[----:B------:R-:W-:Y:S01]  /*38c0*/  LEA.HI.X.SX32 R161, R28, R122, 0x1, P1 ;  /* 0x0000007a1ca17211 */ /* 0x000fe200008f0eff */
[----:B------:R-:W-:Y:S01]  /*38d0*/  IMAD R14, R14, UR5, RZ ;  /* 0x000000050e0e7c24 */ /* 0x000fe2000f8e02ff */
[-C--:B------:R-:W-:Y:S01]  /*38e0*/  LEA R152, P4, R31, R105.reuse, 0x1 ;  /* 0x000000691f987211 */ /* 0x080fe200078808ff */
[----:B------:R-:W-:Y:S01]  /*38f0*/  IMAD R8, R8, UR5, RZ ;  /* 0x0000000508087c24 */ /* 0x000fe2000f8e02ff */
[----:B------:R-:W-:-:S02]  /*3900*/  LEA R148, P1, R35, R105, 0x1 ;  /* 0x0000006923947211 */ /* 0x000fc400078208ff */
[-C--:B------:R-:W-:Y:S01]  /*3910*/  LEA R150, P5, R33, R105.reuse, 0x1 ;  /* 0x0000006921967211 */ /* 0x080fe200078a08ff */
[----:B------:R-:W-:Y:S01]  /*3920*/  IMAD R9, R9, UR5, RZ ;  /* 0x0000000509097c24 */ /* 0x000fe2000f8e02ff */
[-C--:B------:R-:W-:Y:S01]  /*3930*/  LEA.HI.X.SX32 R159, R31, R122.reuse, 0x1, P4 ;  /* 0x0000007a1f9f7211 */ /* 0x080fe200020f0eff */
[----:B------:R-:W-:Y:S01]  /*3940*/  IMAD R20, R20, UR5, RZ ;  /* 0x0000000514147c24 */ /* 0x000fe2000f8e02ff */
[-C--:B------:R-:W-:Y:S01]  /*3950*/  LEA.HI.X.SX32 R155, R35, R122.reuse, 0x1, P1 ;  /* 0x0000007a239b7211 */ /* 0x080fe200008f0eff */
[----:B------:R-:W-:Y:S01]  /*3960*/  IMAD R12, R12, UR5, RZ ;  /* 0x000000050c0c7c24 */ /* 0x000fe2000f8e02ff */
[-C--:B------:R-:W-:Y:S02]  /*3970*/  LEA R146, P4, R37, R105.reuse, 0x1 ;  /* 0x0000006925927211 */ /* 0x080fe400078808ff */
[----:B------:R-:W-:Y:S02]  /*3980*/  LEA.HI.X.SX32 R157, R33, R122, 0x1, P5 ;  /* 0x0000007a219d7211 */ /* 0x000fe400028f0eff */
[----:B-1----:R-:W-:-:S02]  /*3990*/  LEA R66, P1, R14, R105, 0x1 ;  /* 0x000000690e427211 */ /* 0x002fc400078208ff */
[-C--:B------:R-:W-:Y:S01]  /*39a0*/  LEA R68, P5, R8, R105.reuse, 0x1 ;  /* 0x0000006908447211 */ /* 0x080fe200078a08ff */
[----:B------:R-:W-:Y:S01]  /*39b0*/  IMAD R13, R13, UR5, RZ ;  /* 0x000000050d0d7c24 */ /* 0x000fe2000f8e02ff */
[-C--:B------:R-:W-:Y:S01]  /*39c0*/  LEA.HI.X.SX32 R153, R37, R122.reuse, 0x1, P4 ;  /* 0x0000007a25997211 */ /* 0x080fe200020f0eff */
[----:B------:R-:W-:Y:S01]  /*39d0*/  IMAD R22, R22, UR5, RZ ;  /* 0x0000000516167c24 */ /* 0x000fe2000f8e02ff */
[-C--:B------:R-:W-:Y:S01]  /*39e0*/  LEA.HI.X.SX32 R67, R14, R122.reuse, 0x1, P1 ;  /* 0x0000007a0e437211 */ /* 0x080fe200008f0eff */
[----:B------:R-:W-:Y:S01]  /*39f0*/  IMAD R16, R16, UR5, RZ ;  /* 0x0000000510107c24 */ /* 0x000fe2000f8e02ff */
[-C--:B--2---:R-:W-:Y:S02]  /*3a00*/  LEA R64, P4, R9, R105.reuse, 0x1 ;  /* 0x0000006909407211 */ /* 0x084fe400078808ff */
[----:B------:R-:W-:Y:S02]  /*3a10*/  LEA.HI.X.SX32 R151, R8, R122, 0x1, P5 ;  /* 0x0000007a08977211 */ /* 0x000fe400028f0eff */
        /* <DEDUP_REMOVED lines=30> */
[-C--:B------:R-:W-:Y:S02]  /*3c00*/  LEA.HI.X.SX32 R137, R21, R122.reuse, 0x1, P4 ;  /* 0x0000007a15897211 */ /* 0x080fe400020f0eff */
        /* <DEDUP_REMOVED lines=10> */
[-C--:B------:R-:W-:Y:S02]  /*3cb0*/  LEA.HI.X.SX32 R129, R34, R122.reuse, 0x1, P5 ;  /* 0x0000007a22817211 */ /* 0x080fe400028f0eff */
[-C--:B------:R-:W-:Y:S02]  /*3cc0*/  LEA R30, P1, R15, R105.reuse, 0x1 ;  /* 0x000000690f1e7211 */ /* 0x080fe400078208ff */
[----:B------:R-:W-:Y:S01]  /*3cd0*/  LEA R119, P5, R11, R105, 0x1 ;  /* 0x000000690b777211 */ /* 0x000fe200078a08ff */
[----:B------:R-:W-:Y:S01]  /*3ce0*/  IMAD R27, R27, UR5, RZ ;  /* 0x000000051b1b7c24 */ /* 0x000fe2000f8e02ff */
[-C--:B------:R-:W-:Y:S01]  /*3cf0*/  LEA.HI.X.SX32 R31, R15, R122.reuse, 0x1, P1 ;  /* 0x0000007a0f1f7211 */ /* 0x080fe200008f0eff */
[----:B------:R-:W-:Y:S01]  /*3d00*/  VIADD R100, R2, 0x1f ;  /* 0x0000001f02647836 */ /* 0x000fe20000000000 */
[----:B------:R-:W-:-:S02]  /*3d10*/  LEA.HI.X.SX32 R33, R11, R122, 0x1, P5 ;  /* 0x0000007a0b217211 */ /* 0x000fc400028f0eff */
[-C--:B------:R-:W-:Y:S02]  /*3d20*/  LEA R24, P1, R23, R105.reuse, 0x1 ;  /* 0x0000006917187211 */ /* 0x080fe400078208ff */
[-C--:B------:R-:W-:Y:S02]  /*3d30*/  LEA R26, P5, R19, R105.reuse, 0x1 ;  /* 0x00000069131a7211 */ /* 0x080fe400078a08ff */
[-C--:B------:R-:W-:Y:S02]  /*3d40*/  LEA.HI.X.SX32 R25, R23, R122.reuse, 0x1, P1 ;  /* 0x0000007a17197211 */ /* 0x080fe400008f0eff */
[----:B------:R-:W-:Y:S02]  /*3d50*/  LEA.HI.X.SX32 R117, R19, R122, 0x1, P5 ;  /* 0x0000007a13757211 */ /* 0x000fe400028f0eff */
[----:B------:R-:W-:Y:S02]  /*3d60*/  LEA R20, P1, R27, R105, 0x1 ;  /* 0x000000691b147211 */ /* 0x000fe400078208ff */
[----:B------:R-:W-:-:S02]  /*3d70*/  ISETP.GT.AND P5, PT, R100, 0x1f, PT ;  /* 0x0000001f6400780c */ /* 0x000fc40003fa4270 */
[----:B------:R-:W-:Y:S02]  /*3d80*/  LEA.HI.X.SX32 R21, R27, R122, 0x1, P1 ;  /* 0x0000007a1b157211 */ /* 0x000fe400008f0eff */
[----:B------:R-:W-:Y:S02]  /*3d90*/  ISETP.LT.AND P1, PT, R99, R2, P5 ;  /* 0x000000026300720c */ /* 0x000fe40002f21270 */
[----:B------:R-:W-:Y:S02]  /*3da0*/  PRMT R106, RZ, 0x7610, R106 ;  /* 0x00007610ff6a7816 */ /* 0x000fe4000000006a */
[----:B------:R-:W-:Y:S02]  /*3db0*/  PRMT R19, RZ, 0x7610, R19 ;  /* 0x00007610ff137816 */ /* 0x000fe40000000013 */
[----:B------:R-:W-:Y:S02]  /*3dc0*/  PRMT R2, RZ, 0x7610, R2 ;  /* 0x00007610ff027816 */ /* 0x000fe40000000002 */
[----:B------:R0:W5:Y:S04]  /*3dd0*/  @P2 LDG.E.U16 R106, desc[UR22][R6.64] ;  /* 0x00000016066a2981 */ /* 0x000168000c1e1500 */
[----:B------:R0:W5:Y:S04]  /*3de0*/  @P6 LDG.E.U16 R19, desc[UR22][R40.64] ;  /* 0x0000001628136981 */ /* 0x000168000c1e1500 */
[----:B------:R0:W5:Y:S01]  /*3df0*/  @!P0 LDG.E.U16 R2, desc[UR22][R42.64] ;  /* 0x000000162a028981 */ /* 0x000162000c1e1500 */
[----:B------:R-:W-:-:S02]  /*3e00*/  IMAD R10, R10, UR5, RZ ;  /* 0x000000050a0a7c24 */ /* 0x000fc4000f8e02ff */
[----:B------:R-:W-:-:S03]  /*3e10*/  IMAD R18, R18, UR5, RZ ;  /* 0x0000000512127c24 */ /* 0x000fc6000f8e02ff */
[----:B------:R-:W-:Y:S01]  /*3e20*/  LEA R121, P4, R10, R105, 0x1 ;  /* 0x000000690a797211 */ /* 0x000fe200078808ff */
[----:B------:R-:W-:Y:S02]  /*3e30*/  IMAD R32, R32, UR5, RZ ;  /* 0x0000000520207c24 */ /* 0x000fe4000f8e02ff */
[----:B------:R-:W-:Y:S01]  /*3e40*/  IMAD R39, R39, UR5, RZ ;  /* 0x0000000527277c24 */ /* 0x000fe2000f8e02ff */
[----:B------:R-:W-:Y:S01]  /*3e50*/  LEA.HI.X.SX32 R35, R10, R122, 0x1, P4 ;  /* 0x0000007a0a237211 */ /* 0x000fe200020f0eff */
[----:B------:R-:W-:-:S04]  /*3e60*/  @!UP1 UIADD3 UR4, UPT, UPT, -UR4, 0x100000, URZ ;  /* 0x0010000004049890 */ /* 0x000fc8000fffe1ff */
[----:B------:R-:W-:Y:S02]  /*3e70*/  @!UP1 USHF.L.U32 UR5, UR4, 0xb, URZ ;  /* 0x0000000b04059899 */ /* 0x000fe400080006ff */
[----:B------:R-:W-:Y:S01]  /*3e80*/  @!UP1 USHF.L.U32 UR4, UR4, 0x1, URZ ;  /* 0x0000000104049899 */ /* 0x000fe200080006ff */
[----:B------:R-:W-:Y:S01]  /*3e90*/  LEA R28, P4, R18, R105, 0x1 ;  /* 0x00000069121c7211 */ /* 0x000fe200078808ff */
[----:B------:R-:W-:-:S03]  /*3ea0*/  VOTEU.ALL UP1, P3 ;  /* 0x0000000000ff7886 */ /* 0x000fc60001820000 */
[----:B------:R-:W-:Y:S02]  /*3eb0*/  LEA.HI.X.SX32 R29, R18, R122, 0x1, P4 ;  /* 0x0000007a121d7211 */ /* 0x000fe400020f0eff */
[----:B------:R-:W-:-:S04]  /*3ec0*/  LEA R22, P4, R32, R105, 0x1 ;  /* 0x0000006920167211 */ /* 0x000fc800078808ff */
[----:B------:R-:W-:Y:S01]  /*3ed0*/  LEA.HI.X.SX32 R23, R32, R122, 0x1, P4 ;  /* 0x0000007a20177211 */ /* 0x000fe200020f0eff */
[----:B------:R0:W1:Y:S01]  /*3ee0*/  @!UP1 SYNCS.EXCH.64 URZ, [UR11+0x4008], UR4 ;  /* 0x004008040bff95b2 */ /* 0x0000620008000100 */
[----:B------:R-:W-:-:S04]  /*3ef0*/  LEA R105, P4, R39, R105, 0x1 ;  /* 0x0000006927697211 */ /* 0x000fc800078808ff */
[----:B------:R-:W-:Y:S01]  /*3f00*/  LEA.HI.X.SX32 R122, R39, R122, 0x1, P4 ;  /* 0x0000007a277a7211 */ /* 0x000fe200020f0eff */
[----:B0-----:R-:W-:Y:S08]  /*3f10*/  @!P5 BRA `(.L_x_6) ;  /* 0x000000000044d947 */ /* 0x001ff00003800000 */
[----:B-----5:R-:W-:Y:S02]  /*3f20*/  PRMT R4, R70, 0x5410, R45 ;  /* 0x0000541046047816 */ /* 0x020fe4000000002d */
[----:B------:R-:W-:Y:S02]  /*3f30*/  PRMT R5, R46, 0x5410, R73 ;  /* 0x000054102e057816 */ /* 0x000fe40000000049 */
[----:B------:R-:W-:Y:S02]  /*3f40*/  PRMT R6, R50, 0x5410, R51 ;  /* 0x0000541032067816 */ /* 0x000fe40000000033 */
[----:B------:R-:W-:Y:S02]  /*3f50*/  PRMT R7, R72, 0x5410, R75 ;  /* 0x0000541048077816 */ /* 0x000fe4000000004b */
[----:B------:R-:W-:Y:S02]  /*3f60*/  PRMT R8, R56, 0x5410, R59 ;  /* 0x0000541038087816 */ /* 0x000fe4000000003b */
[----:B------:R-:W-:-:S02]  /*3f70*/  PRMT R9, R53, 0x5410, R58 ;  /* 0x0000541035097816 */ /* 0x000fc4000000003a */
[----:B------:R-:W-:Y:S02]  /*3f80*/  PRMT R10, R74, 0x5410, R77 ;  /* 0x000054104a0a7816 */ /* 0x000fe4000000004d */
        /* <DEDUP_REMOVED lines=8> */
[----:B------:R-:W-:-:S04]  /*4010*/  PRMT R19, R19, 0x5410, R2 ;  /* 0x0000541013137816 */ /* 0x000fc80000000002 */
[----:B------:R0:W-:Y:S03]  /*4020*/  STTM.x16 tmem[UR12+0x80], R4 ;  /* 0x00008004000079ed */ /* 0x0001e6000824000c */
.L_x_6:
[----:B------:R-:W2:Y:S01]  /*4030*/  FENCE.VIEW.ASYNC.T ;  /* 0x00000000000073c6 */ /* 0x000ea20000000200 */
[----:B0-----:R-:W-:Y:S01]  /*4040*/  PRMT R4, RZ, 0x7610, R4 ;  /* 0x00007610ff047816 */ /* 0x001fe20000000004 */
[----:B-----5:R-:W-:Y:S01]  /*4050*/  IMAD.MOV.U32 R80, RZ, RZ, R156 ;  /* 0x000000ffff507224 */ /* 0x020fe200078e009c */
[----:B-12---:R-:W-:Y:S01]  /*4060*/  BAR.SYNC.DEFER_BLOCKING 0x0 ;  /* 0x0000000000007b1d */ /* 0x006fe20000010000 */
[----:B------:R-:W-:Y:S01]  /*4070*/  PRMT R6, RZ, 0x7610, R6 ;  /* 0x00007610ff067816 */ /* 0x000fe20000000006 */
[----:B------:R-:W-:Y:S01]  /*4080*/  IMAD.MOV.U32 R76, RZ, RZ, R152 ;  /* 0x000000ffff4c7224 */ /* 0x000fe200078e0098 */
        /* <DEDUP_REMOVED lines=60> */
[----:B------:R-:W2:Y:S01]  /*4450*/  @P1 LDG.E.U16 R4, desc[UR22][R80.64] ;  /* 0x0000001650041981 */ /* 0x000ea2000c1e1500 */
[----:B------:R-:W-:Y:S01]  /*4460*/  IMAD.MOV.U32 R43, RZ, RZ, R133 ;  /* 0x000000ffff2b7224 */ /* 0x000fe200078e0085 */
[----:B------:R-:W0:Y:S01]  /*4470*/  LDCU UR4, c[0x0][0x3a0] ;  /* 0x00007400ff0477ac */ /* 0x000e220008000800 */
[----:B------:R-:W-:Y:S01]  /*4480*/  IMAD.MOV.U32 R38, RZ, RZ, R124 ;  /* 0x000000ffff267224 */ /* 0x000fe200078e007c */
[----:B------:R-:W3:Y:S01]  /*4490*/  @P1 LDG.E.U16 R6, desc[UR22][R76.64] ;  /* 0x000000164c061981 */ /* 0x000ee2000c1e1500 */
[----:B------:R-:W-:-:S02]  /*44a0*/  IMAD.MOV.U32 R39, RZ, RZ, R129 ;  /* 0x000000ffff277224 */ /* 0x000fc400078e0081 */
[----:B------:R-:W-:Y:S01]  /*44b0*/  IMAD.MOV.U32 R34, RZ, RZ, R121 ;  /* 0x000000ffff227224 */ /* 0x000fe200078e0079 */
[----:B------:R-:W4:Y:S01]  /*44c0*/  @P1 LDG.E.U16 R8, desc[UR22][R72.64] ;  /* 0x0000001648081981 */ /* 0x000f22000c1e1500 */
[----:B------:R-:W-:Y:S02]  /*44d0*/  IMAD.MOV.U32 R27, RZ, RZ, R117 ;  /* 0x000000ffff1b7224 */ /* 0x000fe400078e0075 */
[----:B------:R-:W-:Y:S01]  /*44e0*/  IMAD.MOV.U32 R2, RZ, RZ, R105 ;  /* 0x000000ffff027224 */ /* 0x000fe200078e0069 */
[----:B------:R-:W4:Y:S01]  /*44f0*/  @P1 LDG.E.U16 R10, desc[UR22][R68.64] ;  /* 0x00000016440a1981 */ /* 0x000f22000c1e1500 */
[----:B------:R-:W-:-:S03]  /*4500*/  IMAD.MOV.U32 R3, RZ, RZ, R122 ;  /* 0x000000ffff037224 */ /* 0x000fc600078e007a */
[----:B------:R-:W4:Y:S04]  /*4510*/  @P1 LDG.E.U16 R12, desc[UR22][R64.64] ;  /* 0x00000016400c1981 */ /* 0x000f28000c1e1500 */
        /* <DEDUP_REMOVED lines=26> */
[----:B------:R-:W4:Y:S01]  /*46c0*/  @P1 LDG.E.U16 R127, desc[UR22][R2.64] ;  /* 0x00000016027f1981 */ /* 0x000f22000c1e1500 */
[----:B------:R-:W-:-:S02]  /*46d0*/  SHF.R.S32.HI R117, RZ, 0x6, R101 ;  /* 0x00000006ff757819 */ /* 0x000fc40000011465 */
[----:B------:R-:W-:Y:S02]  /*46e0*/  SHF.R.S32.HI R122, RZ, 0x1f, R103 ;  /* 0x0000001fff7a7819 */ /* 0x000fe40000011467 */
[----:B------:R-:W-:Y:S01]  /*46f0*/  SGXT R117, R117, 0x1 ;  /* 0x000000017575781a */ /* 0x000fe20000000200 */
[----:B------:R-:W-:Y:S01]  /*4700*/  IMAD.SHL.U32 R105, R82, 0x20, RZ ;  /* 0x0000002052697824 */ /* 0x000fe200078e00ff */
[----:B------:R-:W-:Y:S01]  /*4710*/  SHF.L.U64.HI R103, R103, 0x1, R122 ;  /* 0x0000000167677819 */ /* 0x000fe2000001027a */
[----:B------:R-:W-:Y:S01]  /*4720*/  IMAD.SHL.U32 R101, R101, 0x2, RZ ;  /* 0x0000000265657824 */ /* 0x000fe200078e00ff */
[----:B------:R-:W-:Y:S01]  /*4730*/  LOP3.LUT R122, R117, 0x90, RZ, 0xc0, !PT ;  /* 0x00000090757a7812 */ /* 0x000fe200078ec0ff */
[----:B------:R-:W-:-:S03]  /*4740*/  IMAD.WIDE R102, R105, 0x2, R102 ;  /* 0x0000000269667825 */ /* 0x000fc600078e0266 */
[----:B------:R-:W-:Y:S01]  /*4750*/  LOP3.LUT R101, R122, 0x7e, R101, 0x78, !PT ;  /* 0x0000007e7a657812 */ /* 0x000fe200078e7865 */
[----:B0-----:R-:W-:Y:S01]  /*4760*/  UIADD3 UR5, UPT, UPT, UR4, 0x1f, URZ ;  /* 0x0000001f04057890 */ /* 0x001fe2000fffe0ff */
[----:B------:R-:W-:Y:S02]  /*4770*/  IADD3 R151, P1, PT, R102, UR16, RZ ;  /* 0x0000001066977c10 */ /* 0x000fe4000ff3e0ff */
[----:B------:R-:W-:Y:S01]  /*4780*/  LOP3.LUT R102, R101, 0x20, RZ, 0x3c, !PT ;  /* 0x0000002065667812 */ /* 0x000fe200078e3cff */
[----:B------:R-:W-:-:S04]  /*4790*/  USHF.R.S32.HI UR4, URZ, 0x1f, UR5 ;  /* 0x0000001fff047899 */ /* 0x000fc80008011405 */
[----:B------:R-:W-:Y:S01]  /*47a0*/  ULEA.HI UR4, UR4, UR5, URZ, 0x5 ;  /* 0x0000000504047291 */ /* 0x000fe2000f8f28ff */
[----:B------:R-:W-:-:S03]  /*47b0*/  ISETP.NE.U32.AND P0, PT, R104, RZ, PT ;  /* 0x000000ff6800720c */ /* 0x000fc60003f05070 */
[----:B------:R-:W-:Y:S01]  /*47c0*/  USHF.R.S32.HI UR4, URZ, 0x5, UR4 ;  /* 0x00000005ff047899 */ /* 0x000fe20008011404 */
[----:B------:R-:W-:Y:S02]  /*47d0*/  IADD3.X R153, PT, PT, R103, UR17, RZ, P1, !PT ;  /* 0x0000001167997c10 */ /* 0x000fe40008ffe4ff */
[----:B------:R-:W-:Y:S01]  /*47e0*/  ISETP.LT.OR P1, PT, R100, 0x20, P0 ;  /* 0x000000206400780c */ /* 0x000fe20000721670 */
[----:B------:R-:W-:-:S04]  /*47f0*/  UISETP.LT.AND UP1, UPT, UR4, 0x1, UPT ;  /* 0x000000010400788c */ /* 0x000fc8000bf21270 */
[----:B------:R-:W-:Y:S01]  /*4800*/  USEL UR4, UR4, 0x1, !UP1 ;  /* 0x0000000104047887 */ /* 0x000fe2000c800000 */
[----:B------:R-:W-:Y:S01]  /*4810*/  IMAD.SHL.U32 R121, R83, 0x20, RZ ;  /* 0x0000002053797824 */ /* 0x000fe200078e00ff */
[----:B------:R-:W-:Y:S02]  /*4820*/  SHF.R.S32.HI R83, RZ, 0x1f, R82 ;  /* 0x0000001fff537819 */ /* 0x000fe40000011452 */
[----:B------:R-:W-:Y:S01]  /*4830*/  UIADD3 UR9, UPT, UPT, UR4, -0x1, URZ ;  /* 0xffffffff04097890 */ /* 0x000fe2000fffe0ff */
[C---:B------:R-:W-:Y:S02]  /*4840*/  IMAD R119, R82.reuse, 0xf, RZ ;  /* 0x0000000f52777824 */ /* 0x040fe400078e02ff */
[C---:B------:R-:W-:Y:S02]  /*4850*/  IMAD R117, R82.reuse, 0x11, RZ ;  /* 0x0000001152757824 */ /* 0x040fe400078e02ff */
[----:B------:R-:W-:Y:S01]  /*4860*/  IMAD R104, R82, 0x1d, RZ ;  /* 0x0000001d52687824 */ /* 0x000fe200078e02ff */
[----:B------:R-:W-:-:S02]  /*4870*/  UISETP.NE.U32.AND UP1, UPT, UR9, URZ, UPT ;  /* 0x000000ff0900728c */ /* 0x000fc4000bf25070 */
[----:B------:R-:W-:Y:S01]  /*4880*/  UIADD3 UR13, UPT, UPT, UR10, 0x80, URZ ;  /* 0x000000800a0d7890 */ /* 0x000fe2000fffe0ff */
[C---:B------:R-:W-:Y:S01]  /*4890*/  IMAD R103, R82.reuse, 0x1e, RZ ;  /* 0x0000001e52677824 */ /* 0x040fe200078e02ff */
[----:B------:R-:W-:Y:S02]  /*48a0*/  SHF.L.U64.HI R83, R82, 0x1, R83 ;  /* 0x0000000152537819 */ /* 0x000fe40000010253 */
[----:B------:R-:W-:Y:S02]  /*48b0*/  SHF.R.S32.HI R124, RZ, 0x1f, R89 ;  /* 0x0000001fff7c7819 */ /* 0x000fe40000011459 */
[----:B------:R-:W-:Y:S02]  /*48c0*/  SHF.R.S32.HI R126, RZ, 0x1f, R97 ;  /* 0x0000001fff7e7819 */ /* 0x000fe40000011461 */
[----:B------:R-:W-:Y:S02]  /*48d0*/  SHF.R.S32.HI R128, RZ, 0x1f, R91 ;  /* 0x0000001fff807819 */ /* 0x000fe4000001145b */
[----:B------:R-:W-:-:S02]  /*48e0*/  SHF.R.S32.HI R129, RZ, 0x1f, R86 ;  /* 0x0000001fff817819 */ /* 0x000fc40000011456 */
[----:B------:R-:W-:Y:S02]  /*48f0*/  SHF.R.S32.HI R133, RZ, 0x1f, R96 ;  /* 0x0000001fff857819 */ /* 0x000fe40000011460 */
[----:B------:R-:W-:Y:S02]  /*4900*/  SHF.R.S32.HI R134, RZ, 0x1f, R119 ;  /* 0x0000001fff867819 */ /* 0x000fe40000011477 */
[----:B------:R-:W-:Y:S01]  /*4910*/  SHF.R.S32.HI R136, RZ, 0x1f, R117 ;  /* 0x0000001fff887819 */ /* 0x000fe20000011475 */
[----:B--2---:R-:W-:Y:S04]  /*4920*/  STS.U16 [R101+UR11], R4 ;  /* 0x0000000465007988 */ /* 0x004fe8000800040b */
[----:B---3--:R-:W-:Y:S04]  /*4930*/  STS.U16 [R101+UR11+0x200], R6 ;  /* 0x0002000665007988 */ /* 0x008fe8000800040b */
[----:B----4-:R-:W-:Y:S04]  /*4940*/  STS.U16 [R101+UR11+0x400], R8 ;  /* 0x0004000865007988 */ /* 0x010fe8000800040b */
[----:B------:R-:W-:Y:S04]  /*4950*/  STS.U16 [R101+UR11+0x600], R10 ;  /* 0x0006000a65007988 */ /* 0x000fe8000800040b */
        /* <DEDUP_REMOVED lines=10> */
[----:B------:R0:W-:Y:S04]  /*4a00*/  STS.U16 [R101+UR11+0x1c00], R118 ;  /* 0x001c007665007988 */ /* 0x0001e8000800040b */
        /* <DEDUP_REMOVED lines=16> */
[----:B------:R2:W-:Y:S01]  /*4b10*/  STS.U16 [R102+UR11+0x1f00], R127 ;  /* 0x001f007f66007988 */ /* 0x0005e2000800040b */
[----:B------:R3:W-:Y:S06]  /*4b20*/  MEMBAR.ALL.CTA ;  /* 0x0000000000007992 */ /* 0x0007ec0000008000 */
[----:B---3--:R-:W3:Y:S01]  /*4b30*/  FENCE.VIEW.ASYNC.S ;  /* 0x00000000000073c6 */ /* 0x008ee20000000000 */
[----:B0-----:R-:W-:-:S02]  /*4b40*/  IMAD.SHL.U32 R118, R82, 0x10, RZ ;  /* 0x0000001052767824 */ /* 0x001fc400078e00ff */
[C---:B------:R-:W-:Y:S02]  /*4b50*/  IMAD R116, R82.reuse, 0x12, RZ ;  /* 0x0000001252747824 */ /* 0x040fe400078e02ff */
[C---:B-1----:R-:W-:Y:S02]  /*4b60*/  IMAD R115, R82.reuse, 0x13, RZ ;  /* 0x0000001352737824 */ /* 0x042fe400078e02ff */
[C---:B------:R-:W-:Y:S02]  /*4b70*/  IMAD R114, R82.reuse, 0x14, RZ ;  /* 0x0000001452727824 */ /* 0x040fe400078e02ff */
[C---:B------:R-:W-:Y:S02]  /*4b80*/  IMAD R113, R82.reuse, 0x15, RZ ;  /* 0x0000001552717824 */ /* 0x040fe400078e02ff */
[C---:B------:R-:W-:Y:S02]  /*4b90*/  IMAD R112, R82.reuse, 0x16, RZ ;  /* 0x0000001652707824 */ /* 0x040fe400078e02ff */
[----:B------:R-:W-:-:S02]  /*4ba0*/  IMAD R111, R82, 0x17, RZ ;  /* 0x00000017526f7824 */ /* 0x000fc400078e02ff */
[C---:B------:R-:W-:Y:S02]  /*4bb0*/  IMAD R110, R82.reuse, 0x18, RZ ;  /* 0x00000018526e7824 */ /* 0x040fe400078e02ff */
[C---:B------:R-:W-:Y:S02]  /*4bc0*/  IMAD R109, R82.reuse, 0x19, RZ ;  /* 0x00000019526d7824 */ /* 0x040fe400078e02ff */
[C---:B------:R-:W-:Y:S02]  /*4bd0*/  IMAD R108, R82.reuse, 0x1a, RZ ;  /* 0x0000001a526c7824 */ /* 0x040fe400078e02ff */
[C---:B------:R-:W-:Y:S02]  /*4be0*/  IMAD R107, R82.reuse, 0x1b, RZ ;  /* 0x0000001b526b7824 */ /* 0x040fe400078e02ff */
[C---:B------:R-:W-:Y:S01]  /*4bf0*/  IMAD R106, R82.reuse, 0x1c, RZ ;  /* 0x0000001c526a7824 */ /* 0x040fe200078e02ff */
[----:B------:R-:W-:Y:S01]  /*4c00*/  SHF.R.S32.HI R5, RZ, 0x1f, R88 ;  /* 0x0000001fff057819 */ /* 0x000fe20000011458 */
[----:B------:R-:W-:Y:S01]  /*4c10*/  IMAD R82, R82, 0x1f, RZ ;  /* 0x0000001f52527824 */ /* 0x000fe200078e02ff */
[----:B------:R-:W-:-:S02]  /*4c20*/  SHF.R.S32.HI R7, RZ, 0x1f, R94 ;  /* 0x0000001fff077819 */ /* 0x000fc4000001145e */
[----:B------:R-:W-:Y:S02]  /*4c30*/  SHF.R.S32.HI R4, RZ, 0x1f, R87 ;  /* 0x0000001fff047819 */ /* 0x000fe40000011457 */
[----:B------:R-:W-:Y:S02]  /*4c40*/  SHF.R.S32.HI R6, RZ, 0x1f, R93 ;  /* 0x0000001fff067819 */ /* 0x000fe4000001145d */
[----:B--2---:R-:W-:Y:S02]  /*4c50*/  SHF.R.S32.HI R127, RZ, 0x1f, R90 ;  /* 0x0000001fff7f7819 */ /* 0x004fe4000001145a */
[----:B------:R-:W-:Y:S02]  /*4c60*/  SHF.R.S32.HI R9, RZ, 0x1f, R92 ;  /* 0x0000001fff097819 */ /* 0x000fe4000001145c */
[----:B------:R-:W-:Y:S02]  /*4c70*/  SHF.R.S32.HI R8, RZ, 0x1f, R95 ;  /* 0x0000001fff087819 */ /* 0x000fe4000001145f */
[----:B------:R-:W-:-:S02]  /*4c80*/  SHF.R.S32.HI R11, RZ, 0x1f, R98 ;  /* 0x0000001fff0b7819 */ /* 0x000fc40000011462 */
[----:B------:R-:W-:Y:S02]  /*4c90*/  SHF.R.S32.HI R135, RZ, 0x1f, R118 ;  /* 0x0000001fff877819 */ /* 0x000fe40000011476 */
[----:B------:R-:W-:Y:S02]  /*4ca0*/  SHF.R.S32.HI R137, RZ, 0x1f, R116 ;  /* 0x0000001fff897819 */ /* 0x000fe40000011474 */
[----:B------:R-:W-:Y:S02]  /*4cb0*/  SHF.R.S32.HI R138, RZ, 0x1f, R115 ;  /* 0x0000001fff8a7819 */ /* 0x000fe40000011473 */
        /* <DEDUP_REMOVED lines=9> */
[----:B------:R-:W-:Y:S01]  /*4d50*/  SHF.R.S32.HI R13, RZ, 0x1f, R104 ;  /* 0x0000001fff0d7819 */ /* 0x000fe20000011468 */
[----:B---3--:R-:W-:Y:S06]  /*4d60*/  BAR.SYNC.DEFER_BLOCKING 0x0 ;  /* 0x0000000000007b1d */ /* 0x008fec0000010000 */
[----:B------:R-:W-:Y:S05]  /*4d70*/  @P1 BRA `(.L_x_7) ;  /* 0x00000000004c1947 */ /* 0x000fea0003800000 */
[----:B------:R-:W-:Y:S01]  /*4d80*/  USHF.R.U32.HI UR6, URZ, 0x4, UR11 ;  /* 0x00000004ff067899 */ /* 0x000fe2000801160b */
[----:B------:R-:W-:Y:S01]  /*4d90*/  UMOV UR14, 0xfffffffe ;  /* 0xfffffffe000e7882 */ /* 0x000fe20000000000 */
[----:B------:R-:W-:Y:S02]  /*4da0*/  UMOV UR15, 0x7fffbfdf ;  /* 0x7fffbfdf000f7882 */ /* 0x000fe40000000000 */
[----:B------:R-:W-:Y:S01]  /*4db0*/  USGXT.U32 UR6, UR6, 0xe ;  /* 0x0000000e0606789a */ /* 0x000fe20008000000 */
[----:B------:R-:W-:Y:S01]  /*4dc0*/  UMOV UR7, URZ ;  /* 0x000000ff00077c82 */ /* 0x000fe20008000000 */
[----:B------:R-:W-:Y:S02]  /*4dd0*/  UIADD3 UR16, UPT, UPT, UR10, 0x88, URZ ;  /* 0x000000880a107890 */ /* 0x000fe4000fffe0ff */
[----:B------:R-:W-:Y:S01]  /*4de0*/  UIADD3.64 UR14, UPT, UPT, UR6, -UR14, URZ ;  /* 0x8000000e060e7297 */ /* 0x000fe2000fffe0ff */
[----:B------:R-:W-:Y:S01]  /*4df0*/  UMOV UR18, 0x0 ;  /* 0x0000000000127882 */ /* 0x000fe20000000000 */
[----:B------:R-:W-:Y:S01]  /*4e00*/  UMOV UR19, 0x8200490 ;  /* 0x0820049000137882 */ /* 0x000fe20000000000 */
[----:B------:R-:W-:Y:S01]  /*4e10*/  UMOV UR4, UR8 ;  /* 0x0000000800047c82 */ /* 0x000fe20008000000 */
[----:B------:R-:W-:Y:S01]  /*4e20*/  UMOV UR5, URZ ;  /* 0x000000ff00057c82 */ /* 0x000fe20008000000 */
[----:B------:R-:W-:Y:S01]  /*4e30*/  UMOV UR7, 0x80004020 ;  /* 0x8000402000077882 */ /* 0x000fe20000000000 */
[----:B------:R-:W-:Y:S01]  /*4e40*/  UMOV UR20, 0x0 ;  /* 0x0000000000147882 */ /* 0x000fe20000000000 */
[----:B------:R-:W-:Y:S01]  /*4e50*/  UMOV UR21, 0x8200490 ;  /* 0x0820049000157882 */ /* 0x000fe20000000000 */
[----:B------:R-:W-:Y:S01]  /*4e60*/  UMOV UR4, UR4 ;  /* 0x0000000400047c82 */ /* 0x000fe20008000000 */
[----:B------:R0:W-:Y:S01]  /*4e70*/  UTCHMMA tmem[UR13], gdesc[UR6], tmem[UR10], tmem[UR18], idesc[UR19], !UPT ;  /* 0x00ff12060d0079ea */ /* 0x0001e2000f80000a */
[----:B------:R0:W-:Y:S01]  /*4e80*/  UTCHMMA tmem[UR16], gdesc[UR14], tmem[UR10], tmem[UR20], idesc[UR21], UPT ;  /* 0x00ff140e100079ea */ /* 0x0001e2000b80000a */
[----:B------:R0:W-:Y:S01]  /*4e90*/  UTCBAR [UR4], URZ ;  /* 0x000000ff040073e9 */ /* 0x0001e200080000ff */
[----:B------:R-:W-:Y:S01]  /*4ea0*/  NOP ;  /* 0x0000000000007918 */ /* 0x000fe20000000000 */
.L_x_7:
[----:B------:R-:W-:Y:S01]  /*4eb0*/  SHF.R.S32.HI R10, RZ, 0x1f, R103 ;  /* 0x0000001fff0a7819 */ /* 0x000fe20000011467 */
[----:B0-----:R-:W-:Y:S01]  /*4ec0*/  UMOV UR4, URZ ;  /* 0x000000ff00047c82 */ /* 0x001fe20008000000 */
[----:B------:R-:W-:Y:S01]  /*4ed0*/  SHF.R.S32.HI R15, RZ, 0x1f, R82 ;  /* 0x0000001fff0f7819 */ /* 0x000fe20000011452 */
[----:B------:R-:W-:Y:S06]  /*4ee0*/  BRA.U !UP1, `(.L_x_8) ;  /* 0x0000001909087547 */ /* 0x000fec000b800000 */
[----:B------:R-:W-:Y:S01]  /*4ef0*/  UIADD3 UR5, UPT, UPT, UR11, 0x2000, URZ ;  /* 0x000020000b057890 */ /* 0x000fe2000fffe0ff */
[----:B------:R-:W-:Y:S01]  /*4f00*/  SHF.L.U64.HI R120, R88, 0x1, R5 ;  /* 0x0000000158787819 */ /* 0x000fe20000010205 */
[----:B------:R-:W-:Y:S01]  /*4f10*/  UMOV UR14, 0xfffffffe ;  /* 0xfffffffe000e7882 */ /* 0x000fe20000000000 */
[----:B------:R-:W-:Y:S01]  /*4f20*/  SHF.L.U64.HI R122, R94, 0x1, R7 ;  /* 0x000000015e7a7819 */ /* 0x000fe20000010207 */
[----:B------:R-:W-:Y:S01]  /*4f30*/  USHF.R.U32.HI UR5, URZ, 0x4, UR5 ;  /* 0x00000004ff057899 */ /* 0x000fe20008011605 */
[----:B------:R-:W-:Y:S01]  /*4f40*/  SHF.L.U64.HI R123, R87, 0x1, R4 ;  /* 0x00000001577b7819 */ /* 0x000fe20000010204 */
[----:B------:R-:W-:Y:S01]  /*4f50*/  UMOV UR15, 0x7fffbfdf ;  /* 0x7fffbfdf000f7882 */ /* 0x000fe20000000000 */
[----:B------:R-:W-:Y:S01]  /*4f60*/  SHF.L.U64.HI R124, R89, 0x1, R124 ;  /* 0x00000001597c7819 */ /* 0x000fe2000001027c */
[----:B------:R-:W-:Y:S01]  /*4f70*/  USGXT.U32 UR6, UR5, 0xe ;  /* 0x0000000e0506789a */ /* 0x000fe20008000000 */
[----:B------:R-:W-:Y:S01]  /*4f80*/  SHF.L.U64.HI R125, R93, 0x1, R6 ;  /* 0x000000015d7d7819 */ /* 0x000fe20000010206 */
[----:B------:R-:W-:Y:S01]  /*4f90*/  UMOV UR7, URZ ;  /* 0x000000ff00077c82 */ /* 0x000fe20008000000 */
[----:B------:R-:W-:Y:S01]  /*4fa0*/  SHF.L.U64.HI R126, R97, 0x1, R126 ;  /* 0x00000001617e7819 */ /* 0x000fe2000001027e */
[----:B------:R-:W-:Y:S01]  /*4fb0*/  UIADD3.64 UR14, UPT, UPT, UR6, -UR14, URZ ;  /* 0x8000000e060e7297 */ /* 0x000fe2000fffe0ff */
[----:B------:R-:W-:Y:S01]  /*4fc0*/  SHF.L.U64.HI R127, R90, 0x1, R127 ;  /* 0x000000015a7f7819 */ /* 0x000fe2000001027f */
[----:B------:R-:W-:Y:S01]  /*4fd0*/  UMOV UR20, UR9 ;  /* 0x0000000900147c82 */ /* 0x000fe20008000000 */
[----:B------:R-:W-:Y:S01]  /*4fe0*/  SHF.L.U64.HI R128, R91, 0x1, R128 ;  /* 0x000000015b807819 */ /* 0x000fe20000010280 */
[----:B------:R-:W-:Y:S01]  /*4ff0*/  UMOV UR21, 0x1 ;  /* 0x0000000100157882 */ /* 0x000fe20000000000 */
[----:B------:R-:W-:Y:S01]  /*5000*/  SHF.L.U64.HI R129, R86, 0x1, R129 ;  /* 0x0000000156817819 */ /* 0x000fe20000010281 */
[----:B------:R-:W-:Y:S01]  /*5010*/  UMOV UR5, URZ ;  /* 0x000000ff00057c82 */ /* 0x000fe20008000000 */
[----:B------:R-:W-:-:S02]  /*5020*/  SHF.L.U64.HI R130, R92, 0x1, R9 ;  /* 0x000000015c827819 */ /* 0x000fc40000010209 */
[----:B------:R-:W-:Y:S02]  /*5030*/  SHF.L.U64.HI R131, R95, 0x1, R8 ;  /* 0x000000015f837819 */ /* 0x000fe40000010208 */
[----:B------:R-:W-:Y:S02]  /*5040*/  SHF.L.U64.HI R132, R98, 0x1, R11 ;  /* 0x0000000162847819 */ /* 0x000fe4000001020b */
[----:B------:R-:W-:Y:S02]  /*5050*/  SHF.L.U64.HI R133, R96, 0x1, R133 ;  /* 0x0000000160857819 */ /* 0x000fe40000010285 */
[----:B------:R-:W-:Y:S02]  /*5060*/  SHF.L.U64.HI R134, R119, 0x1, R134 ;  /* 0x0000000177867819 */ /* 0x000fe40000010286 */
[----:B------:R-:W-:Y:S02]  /*5070*/  SHF.L.U64.HI R135, R118, 0x1, R135 ;  /* 0x0000000176877819 */ /* 0x000fe40000010287 */
        /* <DEDUP_REMOVED lines=14> */
[----:B------:R-:W-:-:S07]  /*5160*/  SHF.L.U64.HI R150, R82, 0x1, R15 ;  /* 0x0000000152967819 */ /* 0x000fce000001020f */
.L_x_11:
[-C--:B------:R-:W-:Y:S02]  /*5170*/  LEA R4, P1, R88, R151.reuse, 0x1 ;  /* 0x0000009758047211 */ /* 0x080fe400078208ff */
[----:B------:R-:W-:Y:S02]  /*5180*/  ISETP.GT.AND P5, PT, R84, 0x2, PT ;  /* 0x000000025400780c */ /* 0x000fe40003fa4270 */
[----:B------:R-:W-:Y:S01]  /*5190*/  PRMT R16, RZ, 0x7610, R16 ;  /* 0x00007610ff107816 */ /* 0x000fe20000000010 */
[C---:B------:R-:W-:Y:S01]  /*51a0*/  IMAD.X R5, R153.reuse, 0x1, R120, P1 ;  /* 0x0000000199057824 */ /* 0x040fe200008e0678 */
[----:B------:R-:W-:Y:S02]  /*51b0*/  LEA R6, P1, R94, R151, 0x1 ;  /* 0x000000975e067211 */ /* 0x000fe400078208ff */
[C---:B------:R-:W-:Y:S02]  /*51c0*/  ISETP.GT.AND P4, PT, R84.reuse, 0x3, PT ;  /* 0x000000035400780c */ /* 0x040fe40003f84270 */
[C---:B------:R-:W-:Y:S01]  /*51d0*/  ISETP.GT.AND P2, PT, R84.reuse, 0x4, PT ;  /* 0x000000045400780c */ /* 0x040fe20003f44270 */
[----:B------:R-:W-:Y:S01]  /*51e0*/  IMAD.X R7, R153, 0x1, R122, P1 ;  /* 0x0000000199077824 */ /* 0x000fe200008e067a */
[----:B------:R-:W-:-:S02]  /*51f0*/  ISETP.GT.AND P1, PT, R84, 0x5, PT ;  /* 0x000000055400780c */ /* 0x000fc40003f24270 */
[-C--:B------:R-:W-:Y:S01]  /*5200*/  LEA R10, P6, R89, R151.reuse, 0x1 ;  /* 0x00000097590a7211 */ /* 0x080fe200078c08ff */
[----:B------:R0:W2:Y:S01]  /*5210*/  @P5 LDG.E.U16 R16, desc[UR22][R4.64] ;  /* 0x0000001604105981 */ /* 0x0000a2000c1e1500 */
[-C--:B------:R-:W-:Y:S02]  /*5220*/  LEA R8, P5, R87, R151.reuse, 0x1 ;  /* 0x0000009757087211 */ /* 0x080fe400078a08ff */
[----:B------:R-:W-:Y:S01]  /*5230*/  PRMT R17, RZ, 0x7610, R17 ;  /* 0x00007610ff117816 */ /* 0x000fe20000000011 */
[C---:B------:R-:W-:Y:S01]  /*5240*/  IMAD.X R11, R153.reuse, 0x1, R124, P6 ;  /* 0x00000001990b7824 */ /* 0x040fe200030e067c */
[----:B------:R-:W-:Y:S01]  /*5250*/  PRMT R18, RZ, 0x7610, R18 ;  /* 0x00007610ff127816 */ /* 0x000fe20000000012 */
[----:B------:R-:W-:Y:S01]  /*5260*/  IMAD.X R9, R153, 0x1, R123, P5 ;  /* 0x0000000199097824 */ /* 0x000fe200028e067b */
[----:B------:R-:W-:Y:S02]  /*5270*/  PRMT R19, RZ, 0x7610, R19 ;  /* 0x00007610ff137816 */ /* 0x000fe40000000013 */
[----:B------:R1:W2:Y:S01]  /*5280*/  @P4 LDG.E.U16 R17, desc[UR22][R6.64] ;  /* 0x0000001606114981 */ /* 0x0002a2000c1e1500 */
[----:B0-----:R-:W-:-:S02]  /*5290*/  LEA R4, P5, R93, R151, 0x1 ;  /* 0x000000975d047211 */ /* 0x001fc400078a08ff */
[C---:B------:R-:W-:Y:S01]  /*52a0*/  ISETP.GT.AND P4, PT, R84.reuse, 0x6, PT ;  /* 0x000000065400780c */ /* 0x040fe20003f84270 */
[----:B------:R0:W3:Y:S01]  /*52b0*/  @P2 LDG.E.U16 R18, desc[UR22][R8.64] ;  /* 0x0000001608122981 */ /* 0x0000e2000c1e1500 */
[C---:B------:R-:W-:Y:S01]  /*52c0*/  ISETP.GT.AND P2, PT, R84.reuse, 0x7, PT ;  /* 0x000000075400780c */ /* 0x040fe20003f44270 */
[----:B------:R-:W-:Y:S01]  /*52d0*/  IMAD.X R5, R153, 0x1, R125, P5 ;  /* 0x0000000199057824 */ /* 0x000fe200028e067d */
[----:B------:R-:W-:Y:S01]  /*52e0*/  PRMT R154, RZ, 0x7610, R154 ;  /* 0x00007610ff9a7816 */ /* 0x000fe2000000009a */
[----:B------:R4:W3:Y:S01]  /*52f0*/  @P1 LDG.E.U16 R19, desc[UR22][R10.64] ;  /* 0x000000160a131981 */ /* 0x0008e2000c1e1500 */
[----:B------:R-:W-:Y:S02]  /*5300*/  ISETP.GT.AND P1, PT, R84, 0x8, PT ;  /* 0x000000085400780c */ /* 0x000fe40003f24270 */
[-C--:B-1----:R-:W-:Y:S02]  /*5310*/  LEA R6, P6, R97, R151.reuse, 0x1 ;  /* 0x0000009761067211 */ /* 0x082fe400078c08ff */
[----:B0-----:R-:W-:-:S02]  /*5320*/  LEA R8, P5, R90, R151, 0x1 ;  /* 0x000000975a087211 */ /* 0x001fc400078a08ff */
[----:B------:R-:W-:Y:S01]  /*5330*/  PRMT R156, RZ, 0x7610, R156 ;  /* 0x00007610ff9c7816 */ /* 0x000fe2000000009c */
[C---:B------:R-:W-:Y:S01]  /*5340*/  IMAD.X R7, R153.reuse, 0x1, R126, P6 ;  /* 0x0000000199077824 */ /* 0x040fe200030e067e */
[----:B------:R-:W-:Y:S01]  /*5350*/  PRMT R157, RZ, 0x7610, R157 ;  /* 0x00007610ff9d7816 */ /* 0x000fe2000000009d */
[----:B------:R-:W-:Y:S01]  /*5360*/  IMAD.X R9, R153, 0x1, R127, P5 ;  /* 0x0000000199097824 */ /* 0x000fe200028e067f */
[----:B----4-:R-:W-:Y:S01]  /*5370*/  LEA R10, P6, R91, R151, 0x1 ;  /* 0x000000975b0a7211 */ /* 0x010fe200078c08ff */
[----:B------:R0:W5:Y:S01]  /*5380*/  @P4 LDG.E.U16 R154, desc[UR22][R4.64] ;  /* 0x00000016049a4981 */ /* 0x000162000c1e1500 */
[----:B------:R-:W-:-:S03]  /*5390*/  ISETP.GT.AND P4, PT, R84, 0x9, PT ;  /* 0x000000095400780c */ /* 0x000fc60003f84270 */
[----:B------:R-:W5:Y:S01]  /*53a0*/  @P1 LDG.E.U16 R156, desc[UR22][R8.64] ;  /* 0x00000016089c1981 */ /* 0x000f62000c1e1500 */
[C---:B------:R-:W-:Y:S01]  /*53b0*/  ISETP.GT.AND P1, PT, R84.reuse, 0xb, PT ;  /* 0x0000000b5400780c */ /* 0x040fe20003f24270 */
[C---:B------:R-:W-:Y:S02]  /*53c0*/  IMAD.X R11, R153.reuse, 0x1, R128, P6 ;  /* 0x00000001990b7824 */ /* 0x040fe400030e0680 */
[----:B------:R1:W5:Y:S01]  /*53d0*/  @P2 LDG.E.U16 R157, desc[UR22][R6.64] ;  /* 0x00000016069d2981 */ /* 0x000362000c1e1500 */
[----:B------:R-:W-:Y:S02]  /*53e0*/  ISETP.GT.AND P2, PT, R84, 0xa, PT ;  /* 0x0000000a5400780c */ /* 0x000fe40003f44270 */
[-C--:B0-----:R-:W-:Y:S02]  /*53f0*/  LEA R4, P5, R86, R151.reuse, 0x1 ;  /* 0x0000009756047211 */ /* 0x081fe400078a08ff */
[----:B------:R-:W-:Y:S02]  /*5400*/  PRMT R161, RZ, 0x7610, R161 ;  /* 0x00007610ffa17816 */ /* 0x000fe400000000a1 */
[----:B-1----:R-:W-:Y:S01]  /*5410*/  LEA R6, P6, R92, R151, 0x1 ;  /* 0x000000975c067211 */ /* 0x002fe200078c08ff */
[----:B------:R-:W-:Y:S01]  /*5420*/  IMAD.X R5, R153, 0x1, R129, P5 ;  /* 0x0000000199057824 */ /* 0x000fe200028e0681 */
[----:B------:R-:W-:-:S03]  /*5430*/  PRMT R159, RZ, 0x7610, R159 ;  /* 0x00007610ff9f7816 */ /* 0x000fc6000000009f */
[----:B------:R-:W-:Y:S01]  /*5440*/  IMAD.X R7, R153, 0x1, R130, P6 ;  /* 0x0000000199077824 */ /* 0x000fe200030e0682 */
[----:B------:R-:W-:Y:S02]  /*5450*/  PRMT R158, RZ, 0x7610, R158 ;  /* 0x00007610ff9e7816 */ /* 0x000fe4000000009e */
[----:B------:R-:W-:Y:S01]  /*5460*/  LEA R8, P5, R95, R151, 0x1 ;  /* 0x000000975f087211 */ /* 0x000fe200078a08ff */
[----:B------:R0:W5:Y:S04]  /*5470*/  @P4 LDG.E.U16 R159, desc[UR22][R10.64] ;  /* 0x000000160a9f4981 */ /* 0x000168000c1e1500 */
[----:B------:R-:W5:Y:S01]  /*5480*/  @P1 LDG.E.U16 R161, desc[UR22][R6.64] ;  /* 0x0000001606a11981 */ /* 0x000f62000c1e1500 */
[C---:B------:R-:W-:Y:S01]  /*5490*/  ISETP.GT.AND P1, PT, R84.reuse, 0xe, PT ;  /* 0x0000000e5400780c */ /* 0x040fe20003f24270 */
[----:B------:R-:W-:Y:S01]  /*54a0*/  IMAD.X R9, R153, 0x1, R131, P5 ;  /* 0x0000000199097824 */ /* 0x000fe200028e0683 */
[C---:B------:R-:W-:Y:S01]  /*54b0*/  ISETP.GT.AND P4, PT, R84.reuse, 0xc, PT ;  /* 0x0000000c5400780c */ /* 0x040fe20003f84270 */
[----:B------:R1:W5:Y:S01]  /*54c0*/  @P2 LDG.E.U16 R158, desc[UR22][R4.64] ;  /* 0x00000016049e2981 */ /* 0x000362000c1e1500 */
[----:B------:R-:W-:-:S02]  /*54d0*/  ISETP.GT.AND P2, PT, R84, 0xd, PT ;  /* 0x0000000d5400780c */ /* 0x000fc40003f44270 */
        /* <DEDUP_REMOVED lines=20> */
[C---:B------:R-:W-:Y:S01]  /*5620*/  IMAD.X R11, R153.reuse, 0x1, R136, P6 ;  /* 0x00000001990b7824 */ /* 0x040fe200030e0688 */
[----:B------:R-:W-:Y:S02]  /*5630*/  PRMT R164, RZ, 0x7610, R164 ;  /* 0x00007610ffa47816 */ /* 0x000fe400000000a4 */
[----:B------:R-:W-:Y:S01]  /*5640*/  LEA R12, P5, R116, R151, 0x1 ;  /* 0x00000097740c7211 */ /* 0x000fe200078a08ff */
[----:B------:R-:W5:Y:S04]  /*5650*/  @P4 LDG.E.U16 R165, desc[UR22][R6.64] ;  /* 0x0000001606a54981 */ /* 0x000f68000c1e1500 */
[----:B------:R-:W5:Y:S01]  /*5660*/  @P1 LDG.E.U16 R167, desc[UR22][R10.64] ;  /* 0x000000160aa71981 */ /* 0x000f62000c1e1500 */
[C---:B------:R-:W-:Y:S01]  /*5670*/  ISETP.GT.AND P1, PT, R84.reuse, 0x14, PT ;  /* 0x000000145400780c */ /* 0x040fe20003f24270 */
[----:B------:R-:W-:Y:S01]  /*5680*/  IMAD.X R13, R153, 0x1, R137, P5 ;  /* 0x00000001990d7824 */ /* 0x000fe200028e0689 */
[----:B------:R-:W-:Y:S01]  /*5690*/  ISETP.GT.AND P4, PT, R84, 0x12, PT ;  /* 0x000000125400780c */ /* 0x000fe20003f84270 */
[----:B------:R0:W5:Y:S01]  /*56a0*/  @P2 LDG.E.U16 R164, desc[UR22][R8.64] ;  /* 0x0000001608a42981 */ /* 0x000162000c1e1500 */
[----:B------:R-:W-:-:S02]  /*56b0*/  PRMT R168, RZ, 0x7610, R168 ;  /* 0x00007610ffa87816 */ /* 0x000fc400000000a8 */
[----:B------:R-:W-:Y:S02]  /*56c0*/  ISETP.GT.AND P2, PT, R84, 0x13, PT ;  /* 0x000000135400780c */ /* 0x000fe40003f44270 */
[----:B0-----:R-:W-:Y:S02]  /*56d0*/  LEA R8, P5, R114, R151, 0x1 ;  /* 0x0000009772087211 */ /* 0x001fe400078a08ff */
[----:B------:R-:W-:-:S03]  /*56e0*/  PRMT R166, RZ, 0x7610, R166 ;  /* 0x00007610ffa67816 */ /* 0x000fc600000000a6 */
[----:B------:R-:W-:Y:S01]  /*56f0*/  IMAD.X R9, R153, 0x1, R139, P5 ;  /* 0x0000000199097824 */ /* 0x000fe200028e068b */
[-C--:B------:R-:W-:Y:S02]  /*5700*/  LEA R4, P5, R113, R151.reuse, 0x1 ;  /* 0x0000009771047211 */ /* 0x080fe400078a08ff */
[----:B------:R-:W-:Y:S01]  /*5710*/  LEA R6, P6, R115, R151, 0x1 ;  /* 0x0000009773067211 */ /* 0x000fe200078c08ff */
[----:B------:R0:W5:Y:S01]  /*5720*/  @P4 LDG.E.U16 R166, desc[UR22][R12.64] ;  /* 0x000000160ca64981 */ /* 0x000162000c1e1500 */
[----:B------:R-:W-:-:S03]  /*5730*/  PRMT R169, RZ, 0x7610, R169 ;  /* 0x00007610ffa97816 */ /* 0x000fc600000000a9 */
[----:B------:R1:W5:Y:S01]  /*5740*/  @P1 LDG.E.U16 R168, desc[UR22][R8.64] ;  /* 0x0000001608a81981 */ /* 0x000362000c1e1500 */
[C---:B------:R-:W-:Y:S01]  /*5750*/  ISETP.GT.AND P1, PT, R84.reuse, 0x17, PT ;  /* 0x000000175400780c */ /* 0x040fe20003f24270 */
[C---:B------:R-:W-:Y:S02]  /*5760*/  IMAD.X R5, R153.reuse, 0x1, R140, P5 ;  /* 0x0000000199057824 */ /* 0x040fe400028e068c */
[----:B------:R-:W-:Y:S01]  /*5770*/  IMAD.X R7, R153, 0x1, R138, P6 ;  /* 0x0000000199077824 */ /* 0x000fe200030e068a */
[----:B0-----:R-:W-:Y:S02]  /*5780*/  LEA R12, P5, R111, R151, 0x1 ;  /* 0x000000976f0c7211 */ /* 0x001fe400078a08ff */
[----:B------:R-:W-:Y:S02]  /*5790*/  PRMT R173, RZ, 0x7610, R173 ;  /* 0x00007610ffad7816 */ /* 0x000fe400000000ad */
[----:B------:R0:W5:Y:S01]  /*57a0*/  @P2 LDG.E.U16 R169, desc[UR22][R6.64] ;  /* 0x0000001606a92981 */ /* 0x000162000c1e1500 */
[C---:B------:R-:W-:Y:S01]  /*57b0*/  ISETP.GT.AND P4, PT, R84.reuse, 0x15, PT ;  /* 0x000000155400780c */ /* 0x040fe20003f84270 */
[----:B------:R-:W-:Y:S01]  /*57c0*/  IMAD.X R13, R153, 0x1, R142, P5 ;  /* 0x00000001990d7824 */ /* 0x000fe200028e068e */
[----:B------:R-:W-:-:S02]  /*57d0*/  ISETP.GT.AND P2, PT, R84, 0x16, PT ;  /* 0x000000165400780c */ /* 0x000fc40003f44270 */
[-C--:B------:R-:W-:Y:S02]  /*57e0*/  LEA R10, P6, R112, R151.reuse, 0x1 ;  /* 0x00000097700a7211 */ /* 0x080fe400078c08ff */
[----:B------:R-:W5:Y:S01]  /*57f0*/  @P1 LDG.E.U16 R173, desc[UR22][R12.64] ;  /* 0x000000160cad1981 */ /* 0x000f62000c1e1500 */
[----:B------:R-:W-:Y:S02]  /*5800*/  ISETP.GT.AND P1, PT, R84, 0x19, PT ;  /* 0x000000195400780c */ /* 0x000fe40003f24270 */
[----:B------:R-:W-:Y:S01]  /*5810*/  PRMT R171, RZ, 0x7610, R171 ;  /* 0x00007610ffab7816 */ /* 0x000fe200000000ab */
[----:B------:R-:W-:Y:S01]  /*5820*/  IMAD.X R11, R153, 0x1, R141, P6 ;  /* 0x00000001990b7824 */ /* 0x000fe200030e068d */
[----:B------:R-:W-:Y:S02]  /*5830*/  PRMT R170, RZ, 0x7610, R170 ;  /* 0x00007610ffaa7816 */ /* 0x000fe400000000aa */
[-C--:B-1----:R-:W-:Y:S02]  /*5840*/  LEA R8, P5, R109, R151.reuse, 0x1 ;  /* 0x000000976d087211 */ /* 0x082fe400078a08ff */
[----:B0-----:R-:W-:Y:S01]  /*5850*/  LEA R6, P6, R110, R151, 0x1 ;  /* 0x000000976e067211 */ /* 0x001fe200078c08ff */
[----:B------:R0:W5:Y:S01]  /*5860*/  @P4 LDG.E.U16 R171, desc[UR22][R4.64] ;  /* 0x0000001604ab4981 */ /* 0x000162000c1e1500 */
[----:B------:R-:W-:Y:S01]  /*5870*/  PRMT R175, RZ, 0x7610, R175 ;  /* 0x00007610ffaf7816 */ /* 0x000fe200000000af */
[C---:B------:R-:W-:Y:S01]  /*5880*/  IMAD.X R9, R153.reuse, 0x1, R144, P5 ;  /* 0x0000000199097824 */ /* 0x040fe200028e0690 */
[C---:B------:R-:W-:Y:S01]  /*5890*/  ISETP.GT.AND P4, PT, R84.reuse, 0x1a, PT ;  /* 0x0000001a5400780c */ /* 0x040fe20003f84270 */
[----:B------:R1:W5:Y:S01]  /*58a0*/  @P2 LDG.E.U16 R170, desc[UR22][R10.64] ;  /* 0x000000160aaa2981 */ /* 0x000362000c1e1500 */
[----:B------:R-:W-:Y:S01]  /*58b0*/  ISETP.GT.AND P2, PT, R84, 0x18, PT ;  /* 0x000000185400780c */ /* 0x000fe20003f44270 */
[----:B------:R-:W-:-:S02]  /*58c0*/  IMAD.X R7, R153, 0x1, R143, P6 ;  /* 0x0000000199077824 */ /* 0x000fc400030e068f */
[----:B------:R-:W5:Y:S01]  /*58d0*/  @P1 LDG.E.U16 R175, desc[UR22][R8.64] ;  /* 0x0000001608af1981 */ /* 0x000f62000c1e1500 */
[-C--:B0-----:R-:W-:Y:S02]  /*58e0*/  LEA R4, P6, R108, R151.reuse, 0x1 ;  /* 0x000000976c047211 */ /* 0x081fe400078c08ff */
[----:B------:R-:W-:Y:S02]  /*58f0*/  PRMT R172, RZ, 0x7610, R172 ;  /* 0x00007610ffac7816 */ /* 0x000fe400000000ac */
[-C--:B-1----:R-:W-:Y:S01]  /*5900*/  LEA R10, P1, R107, R151.reuse, 0x1 ;  /* 0x000000976b0a7211 */ /* 0x082fe200078208ff */
[C---:B------:R-:W-:Y:S01]  /*5910*/  IMAD.X R5, R153.reuse, 0x1, R145, P6 ;  /* 0x0000000199057824 */ /* 0x040fe200030e0691 */
[----:B------:R-:W-:Y:S02]  /*5920*/  PRMT R174, RZ, 0x7610, R174 ;  /* 0x00007610ffae7816 */ /* 0x000fe400000000ae */
[----:B------:R-:W-:Y:S01]  /*5930*/  ISETP.GT.AND P5, PT, R84, 0x1b, PT ;  /* 0x0000001b5400780c */ /* 0x000fe20003fa4270 */
[----:B------:R-:W-:Y:S01]  /*5940*/  IMAD.X R11, R153, 0x1, R146, P1 ;  /* 0x00000001990b7824 */ /* 0x000fe200008e0692 */
[----:B------:R-:W-:Y:S01]  /*5950*/  LEA R12, P6, R106, R151, 0x1 ;  /* 0x000000976a0c7211 */ /* 0x000fe200078c08ff */
[----:B------:R-:W5:Y:S01]  /*5960*/  @P2 LDG.E.U16 R172, desc[UR22][R6.64] ;  /* 0x0000001606ac2981 */ /* 0x000f62000c1e1500 */
[----:B------:R-:W-:-:S02]  /*5970*/  ISETP.GT.AND P1, PT, R84, RZ, PT ;  /* 0x000000ff5400720c */ /* 0x000fc40003f24270 */
[C---:B------:R-:W-:Y:S01]  /*5980*/  ISETP.GT.AND P2, PT, R84.reuse, 0x1d, PT ;  /* 0x0000001d5400780c */ /* 0x040fe20003f44270 */
[----:B------:R0:W5:Y:S01]  /*5990*/  @P4 LDG.E.U16 R174, desc[UR22][R4.64] ;  /* 0x0000001604ae4981 */ /* 0x000162000c1e1500 */
[----:B------:R-:W-:Y:S01]  /*59a0*/  ISETP.GT.AND P4, PT, R84, 0x1c, PT ;  /* 0x0000001c5400780c */ /* 0x000fe20003f84270 */
[C---:B------:R-:W-:Y:S01]  /*59b0*/  IMAD.X R13, R153.reuse, 0x1, R147, P6 ;  /* 0x00000001990d7824 */ /* 0x040fe200030e0693 */
[----:B------:R-:W-:Y:S02]  /*59c0*/  LEA R14, P6, R104, R151, 0x1 ;  /* 0x00000097680e7211 */ /* 0x000fe400078c08ff */
[----:B------:R-:W-:Y:S02]  /*59d0*/  PRMT R177, RZ, 0x7610, R177 ;  /* 0x00007610ffb17816 */ /* 0x000fe400000000b1 */
[----:B------:R-:W-:Y:S01]  /*59e0*/  PRMT R176, RZ, 0x7610, R176 ;  /* 0x00007610ffb07816 */ /* 0x000fe200000000b0 */
[----:B------:R-:W-:Y:S01]  /*59f0*/  IMAD.X R15, R153, 0x1, R148, P6 ;  /* 0x00000001990f7824 */ /* 0x000fe200030e0694 */
[----:B------:R-:W-:-:S02]  /*5a00*/  PRMT R179, RZ, 0x7610, R179 ;  /* 0x00007610ffb37816 */ /* 0x000fc400000000b3 */
[----:B0-----:R-:W-:Y:S01]  /*5a10*/  LEA R4, P6, R103, R151, 0x1 ;  /* 0x0000009767047211 */ /* 0x001fe200078c08ff */
[----:B------:R0:W5:Y:S01]  /*5a20*/  @P5 LDG.E.U16 R177, desc[UR22][R10.64] ;  /* 0x000000160ab15981 */ /* 0x000162000c1e1500 */
[----:B------:R-:W-:-:S03]  /*5a30*/  PRMT R152, RZ, 0x7610, R152 ;  /* 0x00007610ff987816 */ /* 0x000fc60000000098 */
[----:B------:R-:W5:Y:S01]  /*5a40*/  @P4 LDG.E.U16 R176, desc[UR22][R12.64] ;  /* 0x000000160cb04981 */ /* 0x000f62000c1e1500 */
[----:B------:R-:W-:Y:S01]  /*5a50*/  IMAD.X R5, R153, 0x1, R149, P6 ;  /* 0x0000000199057824 */ /* 0x000fe200030e0695 */
[C---:B------:R-:W-:Y:S02]  /*5a60*/  ISETP.GT.AND P4, PT, R84.reuse, 0x1f, PT ;  /* 0x0000001f5400780c */ /* 0x040fe40003f84270 */
[----:B------:R-:W5:Y:S01]  /*5a70*/  @P2 LDG.E.U16 R179, desc[UR22][R14.64] ;  /* 0x000000160eb32981 */ /* 0x000f62000c1e1500 */
[----:B0-----:R-:W-:Y:S02]  /*5a80*/  @P1 IMAD.MOV.U32 R10, RZ, RZ, R151 ;  /* 0x000000ffff0a1224 */ /* 0x001fe400078e0097 */
[----:B------:R-:W-:Y:S01]  /*5a90*/  @P1 IMAD.MOV.U32 R11, RZ, RZ, R153 ;  /* 0x000000ffff0b1224 */ /* 0x000fe200078e0099 */
[C---:B------:R-:W-:Y:S02]  /*5aa0*/  ISETP.GT.AND P2, PT, R84.reuse, 0x1e, PT ;  /* 0x0000001e5400780c */ /* 0x040fe40003f44270 */
[----:B------:R-:W-:-:S02]  /*5ab0*/  ISETP.GT.AND P6, PT, R84, 0x1, PT ;  /* 0x000000015400780c */ /* 0x000fc40003fc4270 */
[----:B------:R0:W5:Y:S01]  /*5ac0*/  @P1 LDG.E.U16 R152, desc[UR22][R10.64] ;  /* 0x000000160a981981 */ /* 0x000162000c1e1500 */
[-C--:B------:R-:W-:Y:S01]  /*5ad0*/  IADD3 R8, P1, PT, R88, R151.reuse, RZ ;  /* 0x0000009758087210 */ /* 0x080fe20007f3e0ff */
[----:B------:R-:W-:Y:S01]  /*5ae0*/  USHF.L.U32 UR4, UR4, 0x1f, URZ ;  /* 0x0000001f04047899 */ /* 0x000fe200080006ff */
[----:B------:R-:W-:Y:S02]  /*5af0*/  LEA R6, P5, R82, R151, 0x1 ;  /* 0x0000009752067211 */ /* 0x000fe400078a08ff */
[----:B------:R-:W-:Y:S01]  /*5b00*/  PRMT R178, RZ, 0x7610, R178 ;  /* 0x00007610ffb27816 */ /* 0x000fe200000000b2 */
[C---:B------:R-:W-:Y:S01]  /*5b10*/  IMAD.X R9, R153.reuse, 0x1, R83, P1 ;  /* 0x0000000199097824 */ /* 0x040fe200008e0653 */
[----:B------:R-:W-:Y:S01]  /*5b20*/  PRMT R155, RZ, 0x7610, R155 ;  /* 0x00007610ff9b7816 */ /* 0x000fe2000000009b */
[----:B------:R-:W-:Y:S01]  /*5b30*/  IMAD.X R7, R153, 0x1, R150, P5 ;  /* 0x0000000199077824 */ /* 0x000fe200028e0696 */
[----:B------:R-:W-:Y:S01]  /*5b40*/  PRMT R181, RZ, 0x7610, R181 ;  /* 0x00007610ffb57816 */ /* 0x000fe200000000b5 */
[----:B0-----:R-:W-:Y:S01]  /*5b50*/  IMAD.U32 R10, RZ, RZ, UR4 ;  /* 0x00000004ff0a7e24 */ /* 0x001fe2000f8e00ff */
[----:B------:R2:W5:Y:S04]  /*5b60*/  @P2 LDG.E.U16 R178, desc[UR22][R4.64] ;  /* 0x0000001604b22981 */ /* 0x000568000c1e1500 */
[----:B------:R3:W5:Y:S04]  /*5b70*/  @P4 LDG.E.U16 R181, desc[UR22][R6.64] ;  /* 0x0000001606b54981 */ /* 0x000768000c1e1500 */
[----:B------:R0:W5:Y:S01]  /*5b80*/  @P6 LDG.E.U16 R155, desc[UR22][R8.64] ;  /* 0x00000016089b6981 */ /* 0x000162000c1e1500 */
[----:B------:R-:W1:Y:S01]  /*5b90*/  SYNCS.PHASECHK.TRANS64.TRYWAIT P1, [UR8], R10 ;  /* 0x0000000aff0075a7 */ /* 0x000e620008021108 */
[----:B--2---:R-:W-:-:S02]  /*5ba0*/  PRMT R5, R16, 0x5410, R17 ;  /* 0x0000541010057816 */ /* 0x004fc40000000011 */
[----:B---3--:R-:W-:Y:S01]  /*5bb0*/  PRMT R6, R18, 0x5410, R19 ;  /* 0x0000541012067816 */ /* 0x008fe20000000013 */
[----:B01----:R-:W-:Y:S06]  /*5bc0*/  @!P1 BRA `(.L_x_9) ;  /* 0x0000004c00909947 */ /* 0x003fec0003800000 */
.L_x_17:
[----:B-----5:R-:W-:Y:S01]  /*5bd0*/  PRMT R7, R154, 0x5410, R157 ;  /* 0x000054109a077816 */ /* 0x020fe2000000009d */
[C---:B------:R-:W-:Y:S01]  /*5be0*/  IMAD.WIDE R20, R121.reuse, 0x2, R20 ;  /* 0x0000000279147825 */ /* 0x040fe200078e0214 */
[----:B------:R-:W-:Y:S02]  /*5bf0*/  PRMT R8, R156, 0x5410, R159 ;  /* 0x000054109c087816 */ /* 0x000fe4000000009f */
[----:B------:R-:W-:Y:S01]  /*5c00*/  PRMT R9, R158, 0x5410, R161 ;  /* 0x000054109e097816 */ /* 0x000fe200000000a1 */
[C---:B------:R-:W-:Y:S01]  /*5c10*/  IMAD.WIDE R24, R121.reuse, 0x2, R24 ;  /* 0x0000000279187825 */ /* 0x040fe200078e0218 */
[----:B------:R-:W-:Y:S02]  /*5c20*/  PRMT R10, R160, 0x5410, R163 ;  /* 0x00005410a00a7816 */ /* 0x000fe400000000a3 */
[----:B------:R-:W-:Y:S01]  /*5c30*/  PRMT R11, R162, 0x5410, R165 ;  /* 0x00005410a20b7816 */ /* 0x000fe200000000a5 */
[----:B------:R-:W-:Y:S01]  /*5c40*/  IMAD.WIDE R28, R121, 0x2, R28 ;  /* 0x00000002791c7825 */ /* 0x000fe200078e021c */
[----:B------:R-:W-:-:S02]  /*5c50*/  PRMT R12, R164, 0x5410, R167 ;  /* 0x00005410a40c7816 */ /* 0x000fc400000000a7 */
[----:B------:R-:W-:Y:S01]  /*5c60*/  PRMT R13, R166, 0x5410, R169 ;  /* 0x00005410a60d7816 */ /* 0x000fe200000000a9 */
        /* <DEDUP_REMOVED lines=9> */
[----:B------:R-:W-:Y:S01]  /*5d00*/  IMAD.WIDE R44, R121, 0x2, R44 ;  /* 0x00000002792c7825 */ /* 0x000fe200078e022c */
[----:B------:R-:W-:Y:S02]  /*5d10*/  PRMT R4, R152, 0x5410, R155 ;  /* 0x0000541098047816 */ /* 0x000fe4000000009b */
[----:B------:R-:W-:Y:S01]  /*5d20*/  ISETP.GE.AND P1, PT, R99, R84, PT ;  /* 0x000000546300720c */ /* 0x000fe20003f26270 */
[C---:B------:R-:W-:Y:S01]  /*5d30*/  IMAD.WIDE R48, R121.reuse, 0x2, R48 ;  /* 0x0000000279307825 */ /* 0x040fe200078e0230 */
[----:B------:R0:W-:Y:S01]  /*5d40*/  STTM.x16 tmem[UR12+0x80], R4 ;  /* 0x00008004000079ed */ /* 0x0001e2000824000c */
[----:B------:R-:W1:Y:S01]  /*5d50*/  FENCE.VIEW.ASYNC.T ;  /* 0x00000000000073c6 */ /* 0x000e620000000200 */
[----:B------:R-:W-:Y:S01]  /*5d60*/  PRMT R152, RZ, 0x7610, R152 ;  /* 0x00007610ff987816 */ /* 0x000fe20000000098 */
[----:B-1----:R-:W-:Y:S01]  /*5d70*/  BAR.SYNC.DEFER_BLOCKING 0x0 ;  /* 0x0000000000007b1d */ /* 0x002fe20000010000 */
[----:B------:R-:W-:Y:S01]  /*5d80*/  PRMT R154, RZ, 0x7610, R154 ;  /* 0x00007610ff9a7816 */ /* 0x000fe2000000009a */
[----:B------:R-:W-:Y:S01]  /*5d90*/  IMAD.WIDE R52, R121, 0x2, R52 ;  /* 0x0000000279347825 */ /* 0x000fe200078e0234 */
[----:B------:R-:W-:-:S02]  /*5da0*/  PRMT R156, RZ, 0x7610, R156 ;  /* 0x00007610ff9c7816 */ /* 0x000fc4000000009c */
[----:B------:R-:W-:Y:S01]  /*5db0*/  PRMT R158, RZ, 0x7610, R158 ;  /* 0x00007610ff9e7816 */ /* 0x000fe2000000009e */
[C---:B------:R-:W-:Y:S01]  /*5dc0*/  IMAD.WIDE R56, R121.reuse, 0x2, R56 ;  /* 0x0000000279387825 */ /* 0x040fe200078e0238 */
[----:B------:R-:W-:Y:S02]  /*5dd0*/  PRMT R160, RZ, 0x7610, R160 ;  /* 0x00007610ffa07816 */ /* 0x000fe400000000a0 */
[----:B------:R-:W-:Y:S01]  /*5de0*/  PRMT R162, RZ, 0x7610, R162 ;  /* 0x00007610ffa27816 */ /* 0x000fe200000000a2 */
[C---:B------:R-:W-:Y:S01]  /*5df0*/  IMAD.WIDE R60, R121.reuse, 0x2, R60 ;  /* 0x00000002793c7825 */ /* 0x040fe200078e023c */
[----:B------:R-:W-:Y:S02]  /*5e00*/  PRMT R164, RZ, 0x7610, R164 ;  /* 0x00007610ffa47816 */ /* 0x000fe400000000a4 */
        /* <DEDUP_REMOVED lines=8> */
[----:B------:R-:W-:Y:S01]  /*5e90*/  PRMT R163, RZ, 0x7610, R163 ;  /* 0x00007610ffa37816 */ /* 0x000fe200000000a3 */
[----:B------:R-:W2:Y:S01]  /*5ea0*/  @!P1 LDG.E.U16 R152, desc[UR22][R48.64] ;  /* 0x0000001630989981 */ /* 0x000ea2000c1e1500 */
[----:B------:R-:W-:Y:S01]  /*5eb0*/  PRMT R165, RZ, 0x7610, R165 ;  /* 0x00007610ffa57816 */ /* 0x000fe200000000a5 */
[C---:B------:R-:W-:Y:S01]  /*5ec0*/  IMAD.WIDE R76, R121.reuse, 0x2, R76 ;  /* 0x00000002794c7825 */ /* 0x040fe200078e024c */
[----:B------:R-:W-:Y:S01]  /*5ed0*/  PRMT R167, RZ, 0x7610, R167 ;  /* 0x00007610ffa77816 */ /* 0x000fe200000000a7 */
[----:B------:R-:W3:Y:S01]  /*5ee0*/  @!P1 LDG.E.U16 R154, desc[UR22][R44.64] ;  /* 0x000000162c9a9981 */ /* 0x000ee2000c1e1500 */
[----:B------:R-:W-:Y:S01]  /*5ef0*/  PRMT R169, RZ, 0x7610, R169 ;  /* 0x00007610ffa97816 */ /* 0x000fe200000000a9 */
[----:B------:R-:W-:-:S02]  /*5f00*/  IMAD.WIDE R80, R121, 0x2, R80 ;  /* 0x0000000279507825 */ /* 0x000fc400078e0250 */
[----:B------:R-:W4:Y:S02]  /*5f10*/  @!P1 LDG.E.U16 R156, desc[UR22][R40.64] ;  /* 0x00000016289c9981 */ /* 0x000f24000c1e1500 */
[C---:B------:R-:W-:Y:S01]  /*5f20*/  IMAD.WIDE R22, R121.reuse, 0x2, R22 ;  /* 0x0000000279167825 */ /* 0x040fe200078e0216 */
[----:B0-----:R-:W-:Y:S01]  /*5f30*/  PRMT R4, RZ, 0x7610, R4 ;  /* 0x00007610ff047816 */ /* 0x001fe20000000004 */
[----:B------:R-:W4:Y:S01]  /*5f40*/  @!P1 LDG.E.U16 R158, desc[UR22][R36.64] ;  /* 0x00000016249e9981 */ /* 0x000f22000c1e1500 */
[----:B------:R-:W-:Y:S01]  /*5f50*/  PRMT R6, RZ, 0x7610, R6 ;  /* 0x00007610ff067816 */ /* 0x000fe20000000006 */
[C---:B------:R-:W-:Y:S01]  /*5f60*/  IMAD.WIDE R26, R121.reuse, 0x2, R26 ;  /* 0x00000002791a7825 */ /* 0x040fe200078e021a */
[----:B------:R-:W-:Y:S01]  /*5f70*/  PRMT R8, RZ, 0x7610, R8 ;  /* 0x00007610ff087816 */ /* 0x000fe20000000008 */
        /* <DEDUP_REMOVED lines=26> */
[----:B------:R-:W-:-:S02]  /*6120*/  IMAD.WIDE R54, R121, 0x2, R54 ;  /* 0x0000000279367825 */ /* 0x000fc400078e0236 */
[----:B------:R-:W4:Y:S02]  /*6130*/  @!P1 LDG.E.U16 R16, desc[UR22][R56.64] ;  /* 0x0000001638109981 */ /* 0x000f24000c1e1500 */
[C---:B------:R-:W-:Y:S02]  /*6140*/  IMAD.WIDE R58, R121.reuse, 0x2, R58 ;  /* 0x00000002793a7825 */ /* 0x040fe400078e023a */
[----:B------:R-:W4:Y:S02]  /*6150*/  @!P1 LDG.E.U16 R18, desc[UR22][R52.64] ;  /* 0x0000001634129981 */ /* 0x000f24000c1e1500 */
[C---:B------:R-:W-:Y:S02]  /*6160*/  IMAD.WIDE R62, R121.reuse, 0x2, R62 ;  /* 0x00000002793e7825 */ /* 0x040fe400078e023e */
[----:B------:R-:W4:Y:S02]  /*6170*/  @!P1 LDG.E.U16 R162, desc[UR22][R28.64] ;  /* 0x000000161ca29981 */ /* 0x000f24000c1e1500 */
        /* <DEDUP_REMOVED lines=8> */
[----:B------:R-:W-:Y:S02]  /*6200*/  IMAD.WIDE R2, R121, 0x2, R2 ;  /* 0x0000000279027825 */ /* 0x000fe400078e0202 */
[----:B------:R-:W4:Y:S04]  /*6210*/  @!P1 LDG.E.U16 R5, desc[UR22][R78.64] ;  /* 0x000000164e059981 */ /* 0x000f28000c1e1500 */
        /* <DEDUP_REMOVED lines=12> */
[----:B------:R-:W4:Y:S01]  /*62e0*/  @!P1 LDG.E.U16 R169, desc[UR22][R2.64] ;  /* 0x0000001602a99981 */ /* 0x000f22000c1e1500 */
[----:B------:R-:W-:Y:S01]  /*62f0*/  BAR.SYNC.DEFER_BLOCKING 0x0 ;  /* 0x0000000000007b1d */ /* 0x000fe20000010000 */
[----:B------:R-:W-:-:S04]  /*6300*/  ULEA UR8, UR21, UR11, 0x3 ;  /* 0x0000000b15087291 */ /* 0x000fc8000f8e18ff */
[----:B------:R-:W-:Y:S01]  /*6310*/  UIADD3 UR8, UPT, UPT, UR8, 0x4000, URZ ;  /* 0x0000400008087890 */ /* 0x000fe2000fffe0ff */
[----:B--2---:R0:W-:Y:S04]  /*6320*/  STS.U16 [R101+UR11+0x3000], R152 ;  /* 0x0030009865007988 */ /* 0x0041e8000800040b */
[----:B---3--:R0:W-:Y:S04]  /*6330*/  STS.U16 [R101+UR11+0x3200], R154 ;  /* 0x0032009a65007988 */ /* 0x0081e8000800040b */
[----:B----4-:R0:W-:Y:S04]  /*6340*/  STS.U16 [R101+UR11+0x3400], R156 ;  /* 0x0034009c65007988 */ /* 0x0101e8000800040b */
[----:B------:R0:W-:Y:S04]  /*6350*/  STS.U16 [R101+UR11+0x3600], R158 ;  /* 0x0036009e65007988 */ /* 0x0001e8000800040b */
        /* <DEDUP_REMOVED lines=27> */
[----:B------:R0:W-:Y:S01]  /*6510*/  STS.U16 [R102+UR11+0x3f00], R169 ;  /* 0x003f00a966007988 */ /* 0x0001e2000800040b */
[----:B------:R1:W-:Y:S06]  /*6520*/  MEMBAR.ALL.CTA ;  /* 0x0000000000007992 */ /* 0x0003ec0000008000 */
[----:B-1----:R-:W1:Y:S02]  /*6530*/  FENCE.VIEW.ASYNC.S ;  /* 0x00000000000073c6 */ /* 0x002e640000000000 */
[----:B-1----:R-:W-:Y:S06]  /*6540*/  BAR.SYNC.DEFER_BLOCKING 0x0 ;  /* 0x0000000000007b1d */ /* 0x002fec0000010000 */
[----:B------:R-:W-:Y:S05]  /*6550*/  @P0 BRA `(.L_x_10) ;  /* 0x0000000000340947 */ /* 0x000fea0003800000 */
[----:B------:R-:W-:Y:S01]  /*6560*/  UIADD3 UR24, UPT, UPT, UR10, 0x88, URZ ;  /* 0x000000880a187890 */ /* 0x000fe2000fffe0ff */
[----:B------:R-:W-:Y:S01]  /*6570*/  UMOV UR16, UR6 ;  /* 0x0000000600107c82 */ /* 0x000fe20008000000 */
[----:B------:R-:W-:Y:S01]  /*6580*/  UMOV UR17, 0x80004020 ;  /* 0x8000402000117882 */ /* 0x000fe20000000000 */
[----:B------:R-:W-:Y:S01]  /*6590*/  UMOV UR18, 0x0 ;  /* 0x0000000000127882 */ /* 0x000fe20000000000 */
[----:B------:R-:W-:Y:S01]  /*65a0*/  UMOV UR19, 0x8200490 ;  /* 0x0820049000137882 */ /* 0x000fe20000000000 */
[----:B------:R-:W-:Y:S01]  /*65b0*/  UMOV UR9, URZ ;  /* 0x000000ff00097c82 */ /* 0x000fe20008000000 */
[----:B------:R-:W-:Y:S01]  /*65c0*/  UMOV UR26, 0x0 ;  /* 0x00000000001a7882 */ /* 0x000fe20000000000 */
[----:B------:R-:W-:Y:S01]  /*65d0*/  UMOV UR27, 0x8200490 ;  /* 0x08200490001b7882 */ /* 0x000fe20000000000 */
[----:B------:R1:W-:Y:S01]  /*65e0*/  UTCHMMA tmem[UR13], gdesc[UR16], tmem[UR10], tmem[UR18], idesc[UR19], UPT ;  /* 0x00ff12100d0079ea */ /* 0x0003e2000b80000a */
[----:B------:R-:W-:Y:S01]  /*65f0*/  UMOV UR4, UR8 ;  /* 0x0000000800047c82 */ /* 0x000fe20008000000 */
[----:B------:R1:W-:Y:S01]  /*6600*/  UTCHMMA tmem[UR24], gdesc[UR14], tmem[UR10], tmem[UR26], idesc[UR27], UPT ;  /* 0x00ff1a0e180079ea */ /* 0x0003e2000b80000a */
[----:B------:R1:W-:Y:S01]  /*6610*/  UTCBAR [UR4], URZ ;  /* 0x000000ff040073e9 */ /* 0x0003e200080000ff */
[----:B------:R-:W-:-:S02]  /*6620*/  NOP ;  /* 0x0000000000007918 */ /* 0x000fc40000000000 */
.L_x_10:
[----:B------:R-:W-:Y:S01]  /*6630*/  UIADD3 UR21, UPT, UPT, UR21, 0x1, URZ ;  /* 0x0000000115157890 */ /* 0x000fe2000fffe0ff */
[----:B0-----:R-:W-:Y:S01]  /*6640*/  IMAD.MOV.U32 R152, RZ, RZ, R151 ;  /* 0x000000ffff987224 */ /* 0x001fe200078e0097 */
[----:B------:R-:W-:Y:S01]  /*6650*/  UIADD3 UR20, UPT, UPT, UR20, -0x1, URZ ;  /* 0xffffffff14147890 */ /* 0x000fe2000fffe0ff */
[----:B------:R-:W-:Y:S01]  /*6660*/  VIADD R84, R84, 0xffffffe0 ;  /* 0xffffffe054547836 */ /* 0x000fe20000000000 */
[----:B------:R-:W-:Y:S01]  /*6670*/  UISETP.GT.AND UP1, UPT, UR21, 0x1, UPT ;  /* 0x000000011500788c */ /* 0x000fe2000bf24270 */
[----:B------:R-:W-:-:S03]  /*6680*/  IMAD.WIDE R152, R105, 0x2, R152 ;  /* 0x0000000269987825 */ /* 0x000fc600078e0298 */
[----:B-1----:R-:W-:Y:S01]  /*6690*/  USEL UR4, URZ, 0x1, !UP1 ;  /* 0x00000001ff047887 */ /* 0x002fe2000c800000 */
[----:B------:R-:W-:Y:S01]  /*66a0*/  IMAD.MOV.U32 R151, RZ, RZ, R152 ;  /* 0x000000ffff977224 */ /* 0x000fe200078e0098 */
[----:B------:R-:W-:Y:S02]  /*66b0*/  USEL UR21, UR21, URZ, !UP1 ;  /* 0x000000ff15157287 */ /* 0x000fe4000c800000 */
[----:B------:R-:W-:Y:S02]  /*66c0*/  UISETP.NE.U32.AND UP1, UPT, UR20, URZ, UPT ;  /* 0x000000ff1400728c */ /* 0x000fe4000bf25070 */
[----:B------:R-:W-:-:S03]  /*66d0*/  ULOP3.LUT UR9, UR5, UR4, URZ, 0x3c, !UPT ;  /* 0x0000000405097292 */ /* 0x000fc6000f8e3cff */
[----:B------:R-:W-:-:S04]  /*66e0*/  UMOV UR4, UR5 ;  /* 0x0000000500047c82 */ /* 0x000fc80008000000 */
[----:B------:R-:W-:Y:S01]  /*66f0*/  UMOV UR5, UR9 ;  /* 0x0000000900057c82 */ /* 0x000fe20008000000 */
[----:B------:R-:W-:Y:S05]  /*6700*/  BRA.U UP1, `(.L_x_11) ;  /* 0xffffffe901987547 */ /* 0x000fea000b83ffff */
.L_x_8:
[----:B------:R-:W0:Y:S01]  /*6710*/  S2R R2, SR_CgaCtaId ;  /* 0x0000000000027919 */ /* 0x000e220000008800 */
[----:B------:R-:W-:Y:S01]  /*6720*/  ISETP.GE.AND P0, PT, R100, 0x20, PT ;  /* 0x000000206400780c */ /* 0x000fe20003f06270 */
[----:B------:R-:W1:Y:S01]  /*6730*/  LDCU UR6, c[0x0][0x3b4] ;  /* 0x00007680ff0677ac */ /* 0x000e620008000800 */
[----:B------:R-:W2:Y:S01]  /*6740*/  LDCU UR7, c[0x0][0x39c] ;  /* 0x00007380ff0777ac */ /* 0x000ea20008000800 */
[----:B------:R-:W3:Y:S01]  /*6750*/  LDCU UR5, c[0x0][0x3b8] ;  /* 0x00007700ff0577ac */ /* 0x000ee20008000800 */
[----:B------:R-:W4:Y:S01]  /*6760*/  LDCU.128 UR16, c[0x0][0x390] ;  /* 0x00007200ff1077ac */ /* 0x000f220008000c00 */
[----:B0-----:R-:W-:-:S05]  /*6770*/  IMAD.SHL.U32 R2, R2, 0x80, RZ ;  /* 0x0000008002027824 */ /* 0x001fca00078e00ff */
[----:B------:R-:W-:-:S03]  /*6780*/  LOP3.LUT R3, R85, 0x80, R2, 0xf8, !PT ;  /* 0x0000008055037812 */ /* 0x000fc600078ef802 */
[----:B-1234-:R-:W-:Y:S05]  /*6790*/  @!P0 BRA `(.L_x_12) ;  /* 0x0000000000108947 */ /* 0x01efea0003800000 */
[----:B------:R-:W-:-:S06]  /*67a0*/  USHF.L.U32 UR4, UR4, 0x1f, URZ ;  /* 0x0000001f04047899 */ /* 0x000fcc00080006ff */
[----:B------:R-:W-:-:S04]  /*67b0*/  IMAD.U32 R2, RZ, RZ, UR4 ;  /* 0x00000004ff027e24 */ /* 0x000fc8000f8e00ff */
[----:B------:R-:W0:Y:S02]  /*67c0*/  SYNCS.PHASECHK.TRANS64.TRYWAIT P0, [UR8], R2 ;  /* 0x00000002ff0075a7 */ /* 0x000e240008001108 */
[----:B0-----:R-:W-:Y:S05]  /*67d0*/  @!P0 BRA `(.L_x_13) ;  /* 0x0000004000988947 */ /* 0x001fea0003800000 */
.L_x_12:
[----:B------:R-:W-:Y:S01]  /*67e0*/  BAR.SYNC.DEFER_BLOCKING 0x0 ;  /* 0x0000000000007b1d */ /* 0x000fe20000010000 */
[C---:B------:R-:W-:Y:S01]  /*67f0*/  IMAD R133, R3.reuse, UR5, RZ ;  /* 0x0000000503857c24 */ /* 0x040fe2000f8e02ff */
[C---:B------:R-:W-:Y:S01]  /*6800*/  ISETP.GE.AND P0, PT, R0.reuse, UR18, PT ;  /* 0x0000001200007c0c */ /* 0x040fe2000bf06270 */
[----:B------:R-:W-:Y:S01]  /*6810*/  IMAD R2, R0, UR6, RZ ;  /* 0x0000000600027c24 */ /* 0x000fe2000f8e02ff */
[----:B------:R-:W-:Y:S01]  /*6820*/  LOP3.LUT R132, R3, 0x7f, RZ, 0xfc, !PT ;  /* 0x0000007f03847812 */ /* 0x000fe200078efcff */
[----:B------:R-:W-:Y:S01]  /*6830*/  VIADD R135, R133, UR5 ;  /* 0x0000000585877c36 */ /* 0x000fe20008000000 */
[----:B------:R-:W-:Y:S01]  /*6840*/  LOP3.LUT R134, R3, 0x1, RZ, 0xfc, !PT ;  /* 0x0000000103867812 */ /* 0x000fe200078efcff */
[----:B------:R-:W0:Y:S01]  /*6850*/  LDCU UR4, c[0x0][0x39c] ;  /* 0x00007380ff0477ac */ /* 0x000e220008000800 */
[----:B------:R-:W-:Y:S01]  /*6860*/  LEA R0, P4, R2, UR16, 0x1 ;  /* 0x0000001002007c11 */ /* 0x000fe2000f8808ff */
[----:B------:R-:W-:Y:S01]  /*6870*/  VIADD R137, R135, UR5 ;  /* 0x0000000587897c36 */ /* 0x000fe20008000000 */
[----:B------:R-:W-:Y:S01]  /*6880*/  ISETP.LT.AND P1, PT, R132, UR7, !P0 ;  /* 0x0000000784007c0c */ /* 0x000fe2000c721270 */
[----:B------:R-:W1:Y:S01]  /*6890*/  LDCU UR6, c[0x0][0x39c] ;  /* 0x00007380ff0677ac */ /* 0x000e620008000800 */
[----:B------:R-:W-:Y:S01]  /*68a0*/  LEA.HI.X.SX32 R2, R2, UR17, 0x1, P4 ;  /* 0x0000001102027c11 */ /* 0x000fe2000a0f0eff */
[----:B------:R-:W-:Y:S01]  /*68b0*/  VIADD R139, R137, UR5 ;  /* 0x00000005898b7c36 */ /* 0x000fe20008000000 */
[-C--:B------:R-:W-:Y:S01]  /*68c0*/  LEA R140, P4, R133, R0.reuse, 0x1 ;  /* 0x00000000858c7211 */ /* 0x080fe200078808ff */
[----:B------:R-:W2:Y:S01]  /*68d0*/  LDCU UR7, c[0x0][0x39c] ;  /* 0x00007380ff0777ac */ /* 0x000ea20008000800 */
[----:B------:R-:W-:Y:S01]  /*68e0*/  LEA R142, P5, R135, R0, 0x1 ;  /* 0x00000000878e7211 */ /* 0x000fe200078a08ff */
[----:B------:R-:W-:Y:S01]  /*68f0*/  VIADD R149, R139, UR5 ;  /* 0x000000058b957c36 */ /* 0x000fe20008000000 */
[----:B------:R-:W-:-:S02]  /*6900*/  LEA.HI.X.SX32 R141, R133, R2, 0x1, P4 ;  /* 0x00000002858d7211 */ /* 0x000fc400020f0eff */
[----:B------:R-:W-:Y:S01]  /*6910*/  LEA.HI.X.SX32 R143, R135, R2, 0x1, P5 ;  /* 0x00000002878f7211 */ /* 0x000fe200028f0eff */
[----:B------:R-:W-:Y:S01]  /*6920*/  VIADD R151, R149, UR5 ;  /* 0x0000000595977c36 */ /* 0x000fe20008000000 */
[-C--:B------:R-:W-:Y:S01]  /*6930*/  LEA R144, P4, R137, R0.reuse, 0x1 ;  /* 0x0000000089907211 */ /* 0x080fe200078808ff */
[----:B------:R-:W3:Y:S02]  /*6940*/  @!P3 SYNCS.CCTL.IV [UR11+0x4000] ;  /* 0x00400000ff00b9b1 */ /* 0x000ee4000800000b */
[----:B---3--:R-:W-:Y:S01]  /*6950*/  BAR.SYNC.DEFER_BLOCKING 0x0 ;  /* 0x0000000000007b1d */ /* 0x008fe20000010000 */
[----:B------:R-:W-:Y:S01]  /*6960*/  VIADD R153, R151, UR5 ;  /* 0x0000000597997c36 */ /* 0x000fe20008000000 */
[----:B------:R-:W-:Y:S02]  /*6970*/  LEA R148, P5, R149, R0, 0x1 ;  /* 0x0000000095947211 */ /* 0x000fe400078a08ff */
[-C--:B------:R-:W-:Y:S02]  /*6980*/  LEA.HI.X.SX32 R145, R137, R2.reuse, 0x1, P4 ;  /* 0x0000000289917211 */ /* 0x080fe400020f0eff */
[----:B------:R-:W-:Y:S01]  /*6990*/  LEA.HI.X.SX32 R149, R149, R2, 0x1, P5 ;  /* 0x0000000295957211 */ /* 0x000fe200028f0eff */
[----:B------:R-:W3:Y:S01]  /*69a0*/  LDTM.x128 R4, tmem[UR12] ;  /* 0x0000000c000479ee */ /* 0x000ee200083c0000 */
[----:B------:R-:W-:-:S02]  /*69b0*/  LEA R152, P4, R153, R0, 0x1 ;  /* 0x0000000099987211 */ /* 0x000fc400078808ff */
[C---:B------:R-:W-:Y:S02]  /*69c0*/  LOP3.LUT R132, R3.reuse, 0x2, RZ, 0xfc, !PT ;  /* 0x0000000203847812 */ /* 0x040fe400078efcff */
[----:B------:R-:W-:Y:S02]  /*69d0*/  ISETP.LT.AND P2, PT, R134, UR19, !P0 ;  /* 0x0000001386007c0c */ /* 0x000fe4000c741270 */
[----:B------:R-:W-:Y:S02]  /*69e0*/  ISETP.LT.AND P6, PT, R132, UR19, !P0 ;  /* 0x0000001384007c0c */ /* 0x000fe4000c7c1270 */
[C---:B------:R-:W-:Y:S02]  /*69f0*/  LOP3.LUT R170, R3.reuse, 0x3, RZ, 0xfc, !PT ;  /* 0x0000000303aa7812 */ /* 0x040fe400078efcff */
[----:B------:R-:W-:Y:S01]  /*6a00*/  LOP3.LUT R168, R3, 0x4, RZ, 0xfc, !PT ;  /* 0x0000000403a87812 */ /* 0x000fe200078efcff */
[----:B------:R-:W4:Y:S01]  /*6a10*/  @!P3 SYNCS.CCTL.IV [UR11+0x4008] ;  /* 0x00400800ff00b9b1 */ /* 0x000f22000800000b */
[----:B------:R-:W-:Y:S01]  /*6a20*/  LEA R146, P3, R139, R0, 0x1 ;  /* 0x000000008b927211 */ /* 0x000fe200078608ff */
[----:B------:R-:W-:-:S03]  /*6a30*/  NOP ;  /* 0x0000000000007918 */ /* 0x000fc60000000000 */
[----:B------:R-:W-:Y:S02]  /*6a40*/  LEA.HI.X.SX32 R147, R139, R2, 0x1, P3 ;  /* 0x000000028b937211 */ /* 0x000fe400018f0eff */
[----:B------:R-:W-:Y:S02]  /*6a50*/  LEA R150, P3, R151, R0, 0x1 ;  /* 0x0000000097967211 */ /* 0x000fe400078608ff */
[----:B---3--:R-:W-:Y:S01]  /*6a60*/  F2FP.BF16.F32.PACK_AB R166, R5, R4 ;  /* 0x0000000405a6723e */ /* 0x008fe200000010ff */
[----:B------:R-:W-:Y:S01]  /*6a70*/  VIADD R5, R153, UR5 ;  /* 0x0000000599057c36 */ /* 0x000fe20008000000 */
[-C--:B------:R-:W-:Y:S02]  /*6a80*/  LEA.HI.X.SX32 R151, R151, R2.reuse, 0x1, P3 ;  /* 0x0000000297977211 */ /* 0x080fe400018f0eff */
[----:B------:R-:W-:Y:S01]  /*6a90*/  LEA.HI.X.SX32 R153, R153, R2, 0x1, P4 ;  /* 0x0000000299997211 */ /* 0x000fe200020f0eff */
[C---:B------:R-:W-:Y:S01]  /*6aa0*/  VIADD R133, R5.reuse, UR5 ;  /* 0x0000000505857c36 */ /* 0x040fe20008000000 */
[----:B------:R-:W-:-:S02]  /*6ab0*/  LEA R154, P5, R5, R0, 0x1 ;  /* 0x00000000059a7211 */ /* 0x000fc400078a08ff */
[----:B------:R-:W-:Y:S01]  /*6ac0*/  F2FP.BF16.F32.PACK_AB R6, R7, R6 ;  /* 0x000000060706723e */ /* 0x000fe200000010ff */
[----:B------:R-:W-:Y:S01]  /*6ad0*/  VIADD R135, R133, UR5 ;  /* 0x0000000585877c36 */ /* 0x000fe20008000000 */
[----:B------:R-:W-:Y:S02]  /*6ae0*/  LEA.HI.X.SX32 R155, R5, R2, 0x1, P5 ;  /* 0x00000002059b7211 */ /* 0x000fe400028f0eff */
[-C--:B------:R-:W-:Y:S01]  /*6af0*/  LEA R156, P3, R133, R0.reuse, 0x1 ;  /* 0x00000000859c7211 */ /* 0x080fe200078608ff */
[C---:B------:R-:W-:Y:S01]  /*6b00*/  VIADD R137, R135.reuse, UR5 ;  /* 0x0000000587897c36 */ /* 0x040fe20008000000 */
[----:B------:R-:W-:Y:S02]  /*6b10*/  LEA R158, P4, R135, R0, 0x1 ;  /* 0x00000000879e7211 */ /* 0x000fe400078808ff */
[-C--:B------:R-:W-:Y:S01]  /*6b20*/  LEA.HI.X.SX32 R157, R133, R2.reuse, 0x1, P3 ;  /* 0x00000002859d7211 */ /* 0x080fe200018f0eff */
[----:B------:R-:W-:Y:S01]  /*6b30*/  VIADD R139, R137, UR5 ;  /* 0x00000005898b7c36 */ /* 0x000fe20008000000 */
[----:B------:R-:W-:-:S02]  /*6b40*/  LEA.HI.X.SX32 R159, R135, R2, 0x1, P4 ;  /* 0x00000002879f7211 */ /* 0x000fc400020f0eff */
[-C--:B------:R-:W-:Y:S01]  /*6b50*/  LEA R160, P5, R137, R0.reuse, 0x1 ;  /* 0x0000000089a07211 */ /* 0x080fe200078a08ff */
[C---:B------:R-:W-:Y:S01]  /*6b60*/  VIADD R5, R139.reuse, UR5 ;  /* 0x000000058b057c36 */ /* 0x040fe20008000000 */
[----:B------:R-:W-:Y:S02]  /*6b70*/  LEA R162, P3, R139, R0, 0x1 ;  /* 0x000000008ba27211 */ /* 0x000fe400078608ff */
[----:B------:R-:W-:Y:S01]  /*6b80*/  LEA.HI.X.SX32 R161, R137, R2, 0x1, P5 ;  /* 0x0000000289a17211 */ /* 0x000fe200028f0eff */
        /* <DEDUP_REMOVED lines=8> */
[----:B------:R-:W-:Y:S01]  /*6c10*/  ISETP.LT.AND P5, PT, R3, UR19, !P0 ;  /* 0x0000001303007c0c */ /* 0x000fe2000c7a1270 */
[----:B------:R-:W-:Y:S01]  /*6c20*/  VIADD R167, R5, UR5 ;  /* 0x0000000505a77c36 */ /* 0x000fe20008000000 */
[-C--:B------:R-:W-:Y:S02]  /*6c30*/  LEA.HI.X.SX32 R137, R133, R2.reuse, 0x1, P3 ;  /* 0x0000000285897211 */ /* 0x080fe400018f0eff */
[----:B------:R-:W-:Y:S01]  /*6c40*/  LEA.HI.X.SX32 R139, R135, R2, 0x1, P4 ;  /* 0x00000002878b7211 */ /* 0x000fe200020f0eff */
[----:B------:R-:W-:Y:S01]  /*6c50*/  VIADD R169, R167, UR5 ;  /* 0x00000005a7a97c36 */ /* 0x000fe20008000000 */
[----:B------:R-:W-:-:S02]  /*6c60*/  LEA R132, P3, R5, R0, 0x1 ;  /* 0x0000000005847211 */ /* 0x000fc400078608ff */
[----:B------:R-:W-:Y:S02]  /*6c70*/  LEA R134, P4, R167, R0, 0x1 ;  /* 0x00000000a7867211 */ /* 0x000fe400078808ff */
[-C--:B------:R-:W-:Y:S02]  /*6c80*/  LEA.HI.X.SX32 R133, R5, R2.reuse, 0x1, P3 ;  /* 0x0000000205857211 */ /* 0x080fe400018f0eff */
[----:B------:R-:W-:Y:S01]  /*6c90*/  LEA.HI.X.SX32 R135, R167, R2, 0x1, P4 ;  /* 0x00000002a7877211 */ /* 0x000fe200020f0eff */
[----:B------:R3:W-:Y:S01]  /*6ca0*/  @P5 STG.E.U16 desc[UR22][R140.64], R166 ;  /* 0x000000a68c005986 */ /* 0x0007e2000c101516 */
[----:B------:R-:W-:Y:S02]  /*6cb0*/  LEA R4, P3, R169, R0, 0x1 ;  /* 0x00000000a9047211 */ /* 0x000fe400078608ff */
[----:B------:R-:W-:Y:S02]  /*6cc0*/  ISETP.LT.AND P4, PT, R170, UR19, !P0 ;  /* 0x00000013aa007c0c */ /* 0x000fe4000c781270 */
[----:B------:R-:W-:-:S02]  /*6cd0*/  LOP3.LUT R167, R3, 0x5, RZ, 0xfc, !PT ;  /* 0x0000000503a77812 */ /* 0x000fc400078efcff */
[C---:B------:R-:W-:Y:S01]  /*6ce0*/  LEA.HI.X.SX32 R5, R169.reuse, R2, 0x1, P3 ;  /* 0x00000002a9057211 */ /* 0x040fe200018f0eff */
[----:B------:R-:W-:Y:S01]  /*6cf0*/  VIADD R169, R169, UR5 ;  /* 0x00000005a9a97c36 */ /* 0x000fe20008000000 */
[----:B------:R-:W-:Y:S02]  /*6d00*/  ISETP.LT.AND P3, PT, R168, UR19, !P0 ;  /* 0x00000013a8007c0c */ /* 0x000fe4000c761270 */
[----:B------:R-:W-:Y:S02]  /*6d10*/  ISETP.LT.AND P5, PT, R167, UR19, !P0 ;  /* 0x00000013a7007c0c */ /* 0x000fe4000c7a1270 */
[----:B---3--:R-:W-:Y:S02]  /*6d20*/  PRMT R141, R166, 0x7632, R141 ;  /* 0x00007632a68d7816 */ /* 0x008fe4000000008d */
[----:B------:R-:W-:Y:S02]  /*6d30*/  PRMT R167, R6, 0x7610, R167 ;  /* 0x0000761006a77816 */ /* 0x000fe400000000a7 */
[----:B------:R-:W-:Y:S01]  /*6d40*/  F2FP.BF16.F32.PACK_AB R8, R9, R8 ;  /* 0x000000080908723e */ /* 0x000fe200000010ff */
[----:B------:R-:W-:Y:S01]  /*6d50*/  @P2 STG.E.U16 desc[UR22][R142.64], R141 ;  /* 0x0000008d8e002986 */ /* 0x000fe2000c101516 */
[----:B------:R-:W-:-:S02]  /*6d60*/  LOP3.LUT R7, R3, 0x6, RZ, 0xfc, !PT ;  /* 0x0000000603077812 */ /* 0x000fc400078efcff */
[----:B------:R-:W-:Y:S01]  /*6d70*/  PRMT R9, R6, 0x7632, R9 ;  /* 0x0000763206097816 */ /* 0x000fe20000000009 */
[----:B------:R-:W-:Y:S01]  /*6d80*/  @P6 STG.E.U16 desc[UR22][R144.64], R167 ;  /* 0x000000a790006986 */ /* 0x000fe2000c101516 */
[----:B------:R-:W-:Y:S02]  /*6d90*/  LOP3.LUT R6, R3, 0x8, RZ, 0xfc, !PT ;  /* 0x0000000803067812 */ /* 0x000fe400078efcff */
[----:B------:R-:W-:Y:S01]  /*6da0*/  ISETP.LT.AND P2, PT, R7, UR19, !P0 ;  /* 0x0000001307007c0c */ /* 0x000fe2000c741270 */
[----:B------:R-:W-:Y:S01]  /*6db0*/  @P4 STG.E.U16 desc[UR22][R146.64], R9 ;  /* 0x0000000992004986 */ /* 0x000fe2000c101516 */
[C---:B------:R-:W-:Y:S02]  /*6dc0*/  LOP3.LUT R7, R3.reuse, 0x7, RZ, 0xfc, !PT ;  /* 0x0000000703077812 */ /* 0x040fe400078efcff */
[----:B------:R-:W-:Y:S01]  /*6dd0*/  ISETP.LT.AND P4, PT, R6, UR19, !P0 ;  /* 0x0000001306007c0c */ /* 0x000fe2000c781270 */
[----:B------:R3:W-:Y:S01]  /*6de0*/  @P3 STG.E.U16 desc[UR22][R148.64], R8 ;  /* 0x0000000894003986 */ /* 0x0007e2000c101516 */
[----:B------:R-:W-:-:S02]  /*6df0*/  LOP3.LUT R6, R3, 0x9, RZ, 0xfc, !PT ;  /* 0x0000000903067812 */ /* 0x000fc400078efcff */
[----:B------:R-:W-:Y:S02]  /*6e00*/  ISETP.LT.AND P6, PT, R7, UR19, !P0 ;  /* 0x0000001307007c0c */ /* 0x000fe4000c7c1270 */
[----:B------:R-:W-:Y:S02]  /*6e10*/  PRMT R7, R8, 0x7632, R7 ;  /* 0x0000763208077816 */ /* 0x000fe40000000007 */
[----:B------:R-:W-:Y:S02]  /*6e20*/  ISETP.LT.AND P3, PT, R6, UR19, !P0 ;  /* 0x0000001306007c0c */ /* 0x000fe4000c761270 */
[----:B------:R-:W-:Y:S01]  /*6e30*/  LOP3.LUT R6, R3, 0xa, RZ, 0xfc, !PT ;  /* 0x0000000a03067812 */ /* 0x000fe200078efcff */
[----:B------:R5:W-:Y:S01]  /*6e40*/  @P5 STG.E.U16 desc[UR22][R150.64], R7 ;  /* 0x0000000796005986 */ /* 0x000be2000c101516 */
[----:B------:R-:W-:Y:S01]  /*6e50*/  F2FP.BF16.F32.PACK_AB R10, R11, R10 ;  /* 0x0000000a0b0a723e */ /* 0x000fe200000010ff */
[----:B------:R-:W-:Y:S01]  /*6e60*/  VIADD R11, R169, UR5 ;  /* 0x00000005a90b7c36 */ /* 0x000fe20008000000 */
[----:B------:R-:W-:-:S02]  /*6e70*/  ISETP.LT.AND P5, PT, R6, UR19, !P0 ;  /* 0x0000001306007c0c */ /* 0x000fc4000c7a1270 */
[C---:B------:R-:W-:Y:S01]  /*6e80*/  LOP3.LUT R6, R3.reuse, 0xb, RZ, 0xfc, !PT ;  /* 0x0000000b03067812 */ /* 0x040fe200078efcff */
[----:B------:R-:W-:Y:S01]  /*6e90*/  @P2 STG.E.U16 desc[UR22][R152.64], R10 ;  /* 0x0000000a98002986 */ /* 0x000fe2000c101516 */
[----:B---3--:R-:W-:Y:S02]  /*6ea0*/  PRMT R8, R10, 0x7632, R8 ;  /* 0x000076320a087816 */ /* 0x008fe40000000008 */
[----:B------:R-:W-:Y:S02]  /*6eb0*/  ISETP.LT.AND P2, PT, R6, UR19, !P0 ;  /* 0x0000001306007c0c */ /* 0x000fe4000c741270 */
[----:B------:R-:W-:Y:S01]  /*6ec0*/  LOP3.LUT R6, R3, 0xc, RZ, 0xfc, !PT ;  /* 0x0000000c03067812 */ /* 0x000fe200078efcff */
[----:B------:R3:W-:Y:S01]  /*6ed0*/  @P6 STG.E.U16 desc[UR22][R154.64], R8 ;  /* 0x000000089a006986 */ /* 0x0007e2000c101516 */
[----:B------:R-:W-:Y:S02]  /*6ee0*/  F2FP.BF16.F32.PACK_AB R12, R13, R12 ;  /* 0x0000000c0d0c723e */ /* 0x000fe400000010ff */
[----:B------:R-:W-:-:S02]  /*6ef0*/  ISETP.LT.AND P6, PT, R6, UR19, !P0 ;  /* 0x0000001306007c0c */ /* 0x000fc4000c7c1270 */
[----:B------:R-:W-:Y:S01]  /*6f00*/  LOP3.LUT R6, R3, 0xd, RZ, 0xfc, !PT ;  /* 0x0000000d03067812 */ /* 0x000fe200078efcff */
[----:B------:R-:W-:Y:S01]  /*6f10*/  @P4 STG.E.U16 desc[UR22][R156.64], R12 ;  /* 0x0000000c9c004986 */ /* 0x000fe2000c101516 */
[----:B------:R-:W-:Y:S02]  /*6f20*/  PRMT R9, R12, 0x7632, R9 ;  /* 0x000076320c097816 */ /* 0x000fe40000000009 */
[----:B------:R-:W-:Y:S02]  /*6f30*/  F2FP.BF16.F32.PACK_AB R14, R15, R14 ;  /* 0x0000000e0f0e723e */ /* 0x000fe400000010ff */
[C---:B-----5:R-:W-:Y:S01]  /*6f40*/  LOP3.LUT R7, R3.reuse, 0xe, RZ, 0xfc, !PT ;  /* 0x0000000e03077812 */ /* 0x060fe200078efcff */
[----:B------:R5:W-:Y:S01]  /*6f50*/  @P3 STG.E.U16 desc[UR22][R158.64], R9 ;  /* 0x000000099e003986 */ /* 0x000be2000c101516 */
[----:B------:R-:W-:Y:S02]  /*6f60*/  ISETP.LT.AND P4, PT, R6, UR19, !P0 ;  /* 0x0000001306007c0c */ /* 0x000fe4000c781270 */
[----:B------:R-:W-:Y:S01]  /*6f70*/  LOP3.LUT R6, R3, 0xf, RZ, 0xfc, !PT ;  /* 0x0000000f03067812 */ /* 0x000fe200078efcff */
[----:B------:R-:W-:Y:S01]  /*6f80*/  @P5 STG.E.U16 desc[UR22][R160.64], R14 ;  /* 0x0000000ea0005986 */ /* 0x000fe2000c101516 */
[----:B------:R-:W-:-:S02]  /*6f90*/  ISETP.LT.AND P3, PT, R7, UR19, !P0 ;  /* 0x0000001307007c0c */ /* 0x000fc4000c761270 */
[----:B------:R-:W-:Y:S02]  /*6fa0*/  PRMT R7, R14, 0x7632, R7 ;  /* 0x000076320e077816 */ /* 0x000fe40000000007 */
[----:B------:R-:W-:Y:S02]  /*6fb0*/  ISETP.LT.AND P5, PT, R6, UR19, !P0 ;  /* 0x0000001306007c0c */ /* 0x000fe4000c7a1270 */
[----:B------:R-:W-:Y:S01]  /*6fc0*/  LOP3.LUT R6, R3, 0x10, RZ, 0xfc, !PT ;  /* 0x0000001003067812 */ /* 0x000fe200078efcff */
[----:B------:R0:W-:Y:S01]  /*6fd0*/  @P2 STG.E.U16 desc[UR22][R162.64], R7 ;  /* 0x00000007a2002986 */ /* 0x0001e2000c101516 */
[----:B------:R-:W-:Y:S02]  /*6fe0*/  F2FP.BF16.F32.PACK_AB R16, R17, R16 ;  /* 0x000000101110723e */ /* 0x000fe400000010ff */
[----:B------:R-:W-:Y:S02]  /*6ff0*/  ISETP.LT.AND P2, PT, R6, UR19, !P0 ;  /* 0x0000001306007c0c */ /* 0x000fe4000c741270 */
[----:B------:R-:W-:Y:S01]  /*7000*/  LOP3.LUT R6, R3, 0x11, RZ, 0xfc, !PT ;  /* 0x0000001103067812 */ /* 0x000fe200078efcff */
[----:B------:R-:W-:Y:S01]  /*7010*/  @P6 STG.E.U16 desc[UR22][R164.64], R16 ;  /* 0x00000010a4006986 */ /* 0x000fe2000c101516 */
[----:B---3--:R-:W-:-:S02]  /*7020*/  PRMT R8, R16, 0x7632, R8 ;  /* 0x0000763210087816 */ /* 0x008fc40000000008 */
[----:B------:R-:W-:Y:S02]  /*7030*/  ISETP.LT.AND P6, PT, R6, UR19, !P0 ;  /* 0x0000001306007c0c */ /* 0x000fe4000c7c1270 */
[----:B------:R-:W-:Y:S01]  /*7040*/  LOP3.LUT R6, R3, 0x12, RZ, 0xfc, !PT ;  /* 0x0000001203067812 */ /* 0x000fe200078efcff */
[----:B------:R3:W-:Y:S01]  /*7050*/  @P4 STG.E.U16 desc[UR22][R136.64], R8 ;  /* 0x0000000888004986 */ /* 0x0007e2000c101516 */
[----:B------:R-:W-:Y:S02]  /*7060*/  F2FP.BF16.F32.PACK_AB R18, R19, R18 ;  /* 0x000000121312723e */ /* 0x000fe400000010ff */
[----:B0-----:R-:W-:Y:S01]  /*7070*/  ISETP.LT.AND P4, PT, R6, UR4, !P0 ;  /* 0x0000000406007c0c */ /* 0x001fe2000c781270 */
[----:B------:R-:W0:Y:S01]  /*7080*/  LDCU UR4, c[0x0][0x39c] ;  /* 0x00007380ff0477ac */ /* 0x000e220008000800 */
[----:B------:R-:W-:Y:S01]  /*7090*/  LOP3.LUT R6, R3, 0x13, RZ, 0xfc, !PT ;  /* 0x0000001303067812 */ /* 0x000fe200078efcff */
[----:B------:R-:W-:Y:S01]  /*70a0*/  @P3 STG.E.U16 desc[UR22][R138.64], R18 ;  /* 0x000000128a003986 */ /* 0x000fe2000c101516 */
[----:B------:R-:W-:-:S02]  /*70b0*/  F2FP.BF16.F32.PACK_AB R20, R21, R20 ;  /* 0x000000141514723e */ /* 0x000fc400000010ff */
[----:B-----5:R-:W-:Y:S02]  /*70c0*/  PRMT R9, R18, 0x7632, R9 ;  /* 0x0000763212097816 */ /* 0x020fe40000000009 */
[----:B-1----:R-:W-:Y:S01]  /*70d0*/  ISETP.LT.AND P3, PT, R6, UR6, !P0 ;  /* 0x0000000606007c0c */ /* 0x002fe2000c761270 */
[----:B------:R-:W1:Y:S01]  /*70e0*/  LDCU UR6, c[0x0][0x39c] ;  /* 0x00007380ff0677ac */ /* 0x000e620008000800 */
[----:B------:R-:W-:Y:S01]  /*70f0*/  PRMT R12, R20, 0x7632, R12 ;  /* 0x00007632140c7816 */ /* 0x000fe2000000000c */
[----:B------:R5:W-:Y:S01]  /*7100*/  @P5 STG.E.U16 desc[UR22][R132.64], R9 ;  /* 0x0000000984005986 */ /* 0x000be2000c101516 */
[C---:B------:R-:W-:Y:S02]  /*7110*/  LOP3.LUT R6, R3.reuse, 0x14, RZ, 0xfc, !PT ;  /* 0x0000001403067812 */ /* 0x040fe400078efcff */
[----:B------:R-:W-:Y:S01]  /*7120*/  LOP3.LUT R7, R3, 0x15, RZ, 0xfc, !PT ;  /* 0x0000001503077812 */ /* 0x000fe200078efcff */
[----:B------:R-:W-:Y:S01]  /*7130*/  @P2 STG.E.U16 desc[UR22][R134.64], R20 ;  /* 0x0000001486002986 */ /* 0x000fe2000c101516 */
[----:B--2---:R-:W-:Y:S01]  /*7140*/  ISETP.LT.AND P5, PT, R6, UR7, !P0 ;  /* 0x0000000706007c0c */ /* 0x004fe2000c7a1270 */
[----:B------:R-:W2:Y:S01]  /*7150*/  LDCU UR7, c[0x0][0x39c] ;  /* 0x00007380ff0777ac */ /* 0x000ea20008000800 */
[----:B------:R-:W-:Y:S01]  /*7160*/  F2FP.BF16.F32.PACK_AB R22, R23, R22 ;  /* 0x000000161716723e */ /* 0x000fe200000010ff */
[----:B------:R1:W-:Y:S01]  /*7170*/  @P6 STG.E.U16 desc[UR22][R4.64], R12 ;  /* 0x0000000c04006986 */ /* 0x0003e2000c101516 */
[----:B------:R-:W-:-:S02]  /*7180*/  LEA R6, P6, R169, R0, 0x1 ;  /* 0x00000000a9067211 */ /* 0x000fc400078c08ff */
[----:B0-----:R-:W-:Y:S01]  /*7190*/  ISETP.LT.AND P2, PT, R7, UR4, !P0 ;  /* 0x0000000407007c0c */ /* 0x001fe2000c741270 */
[----:B------:R-:W0:Y:S01]  /*71a0*/  LDCU UR4, c[0x0][0x39c] ;  /* 0x00007380ff0477ac */ /* 0x000e220008000800 */
[----:B------:R-:W-:Y:S02]  /*71b0*/  LEA.HI.X.SX32 R7, R169, R2, 0x1, P6 ;  /* 0x00000002a9077211 */ /* 0x000fe400030f0eff */
[----:B---3--:R-:W-:Y:S02]  /*71c0*/  LEA R8, P6, R11, R0, 0x1 ;  /* 0x000000000b087211 */ /* 0x008fe400078c08ff */
[----:B------:R-:W-:Y:S01]  /*71d0*/  LOP3.LUT R10, R3, 0x16, RZ, 0xfc, !PT ;  /* 0x00000016030a7812 */ /* 0x000fe200078efcff */
[----:B------:R3:W-:Y:S01]  /*71e0*/  @P4 STG.E.U16 desc[UR22][R6.64], R22 ;  /* 0x0000001606004986 */ /* 0x0007e2000c101516 */
[C---:B-----5:R-:W-:Y:S01]  /*71f0*/  LEA.HI.X.SX32 R9, R11.reuse, R2, 0x1, P6 ;  /* 0x000000020b097211 */ /* 0x060fe200030f0eff */
[----:B------:R-:W-:Y:S01]  /*7200*/  VIADD R11, R11, UR5 ;  /* 0x000000050b0b7c36 */ /* 0x000fe20008000000 */
[----:B-1----:R-:W-:-:S02]  /*7210*/  PRMT R5, R22, 0x7632, R5 ;  /* 0x0000763216057816 */ /* 0x002fc40000000005 */
[----:B------:R-:W-:Y:S01]  /*7220*/  ISETP.LT.AND P4, PT, R10, UR6, !P0 ;  /* 0x000000060a007c0c */ /* 0x000fe2000c781270 */
[----:B------:R-:W1:Y:S01]  /*7230*/  LDCU UR6, c[0x0][0x39c] ;  /* 0x00007380ff0677ac */ /* 0x000e620008000800 */
[----:B------:R-:W-:Y:S01]  /*7240*/  LOP3.LUT R10, R3, 0x17, RZ, 0xfc, !PT ;  /* 0x00000017030a7812 */ /* 0x000fe200078efcff */
[----:B------:R5:W-:Y:S01]  /*7250*/  @P3 STG.E.U16 desc[UR22][R8.64], R5 ;  /* 0x0000000508003986 */ /* 0x000be2000c101516 */
[C---:B------:R-:W-:Y:S01]  /*7260*/  LEA R4, P3, R11.reuse, R0, 0x1 ;  /* 0x000000000b047211 */ /* 0x040fe200078608ff */
[----:B------:R-:W-:Y:S01]  /*7270*/  VIADD R13, R11, UR5 ;  /* 0x000000050b0d7c36 */ /* 0x000fe20008000000 */
[----:B------:R-:W-:Y:S02]  /*7280*/  F2FP.BF16.F32.PACK_AB R24, R25, R24 ;  /* 0x000000181918723e */ /* 0x000fe400000010ff */
[----:B------:R-:W-:Y:S02]  /*7290*/  F2FP.BF16.F32.PACK_AB R26, R27, R26 ;  /* 0x0000001a1b1a723e */ /* 0x000fe400000010ff */
[----:B---3--:R-:W-:-:S02]  /*72a0*/  LEA R6, P6, R13, R0, 0x1 ;  /* 0x000000000d067211 */ /* 0x008fc400078c08ff */
[----:B------:R-:W-:Y:S02]  /*72b0*/  F2FP.BF16.F32.PACK_AB R28, R29, R28 ;  /* 0x0000001c1d1c723e */ /* 0x000fe400000010ff */
[CC--:B------:R-:W-:Y:S01]  /*72c0*/  LEA.HI.X.SX32 R7, R13.reuse, R2.reuse, 0x1, P6 ;  /* 0x000000020d077211 */ /* 0x0c0fe200030f0eff */
[----:B------:R-:W-:Y:S01]  /*72d0*/  VIADD R13, R13, UR5 ;  /* 0x000000050d0d7c36 */ /* 0x000fe20008000000 */
[----:B-----5:R-:W-:Y:S02]  /*72e0*/  LEA.HI.X.SX32 R5, R11, R2, 0x1, P3 ;  /* 0x000000020b057211 */ /* 0x020fe400018f0eff */
[----:B0-----:R-:W-:Y:S01]  /*72f0*/  ISETP.LT.AND P3, PT, R10, UR4, !P0 ;  /* 0x000000040a007c0c */ /* 0x001fe2000c761270 */
[----:B------:R-:W0:Y:S01]  /*7300*/  LDCU UR4, c[0x0][0x39c] ;  /* 0x00007380ff0477ac */ /* 0x000e220008000800 */
[----:B------:R-:W-:Y:S01]  /*7310*/  LOP3.LUT R8, R3, 0x18, RZ, 0xfc, !PT ;  /* 0x0000001803087812 */ /* 0x000fe200078efcff */
[----:B------:R3:W-:Y:S01]  /*7320*/  @P5 STG.E.U16 desc[UR22][R4.64], R24 ;  /* 0x0000001804005986 */ /* 0x0007e2000c101516 */
[----:B------:R-:W-:Y:S01]  /*7330*/  PRMT R9, R24, 0x7632, R9 ;  /* 0x0000763218097816 */ /* 0x000fe20000000009 */
[----:B------:R-:W-:Y:S01]  /*7340*/  VIADD R11, R13, UR5 ;  /* 0x000000050d0b7c36 */ /* 0x000fe20008000000 */
[----:B-1----:R-:W-:Y:S01]  /*7350*/  ISETP.LT.AND P6, PT, R8, UR6, !P0 ;  /* 0x0000000608007c0c */ /* 0x002fe2000c7c1270 */
[----:B------:R-:W1:Y:S01]  /*7360*/  LDCU UR6, c[0x0][0x39c] ;  /* 0x00007380ff0677ac */ /* 0x000e620008000800 */
[----:B------:R-:W-:Y:S01]  /*7370*/  LOP3.LUT R10, R3, 0x1c, RZ, 0xfc, !PT ;  /* 0x0000001c030a7812 */ /* 0x000fe200078efcff */
[----:B------:R5:W-:Y:S01]  /*7380*/  @P2 STG.E.U16 desc[UR22][R6.64], R9 ;  /* 0x0000000906002986 */ /* 0x000be2000c101516 */
[----:B------:R-:W-:-:S02]  /*7390*/  LEA R8, P2, R13, R0, 0x1 ;  /* 0x000000000d087211 */ /* 0x000fc400078408ff */
[----:B------:R-:W-:Y:S02]  /*73a0*/  F2FP.BF16.F32.PACK_AB R30, R31, R30 ;  /* 0x0000001e1f1e723e */ /* 0x000fe400000010ff */
[----:B------:R-:W-:Y:S02]  /*73b0*/  F2FP.BF16.F32.PACK_AB R32, R33, R32 ;  /* 0x000000202120723e */ /* 0x000fe400000010ff */
[C---:B---3--:R-:W-:Y:S02]  /*73c0*/  LOP3.LUT R4, R3.reuse, 0x19, RZ, 0xfc, !PT ;  /* 0x0000001903047812 */ /* 0x048fe400078efcff */
[----:B------:R-:W-:Y:S02]  /*73d0*/  LOP3.LUT R5, R3, 0x1a, RZ, 0xfc, !PT ;  /* 0x0000001a03057812 */ /* 0x000fe400078efcff */
[----:B0-----:R-:W-:Y:S01]  /*73e0*/  ISETP.LT.AND P5, PT, R4, UR4, !P0 ;  /* 0x0000000404007c0c */ /* 0x001fe2000c7a1270 */
[----:B------:R-:W0:Y:S01]  /*73f0*/  LDCU UR4, c[0x0][0x39c] ;  /* 0x00007380ff0477ac */ /* 0x000e220008000800 */
[----:B-----5:R-:W-:-:S02]  /*7400*/  LEA.HI.X.SX32 R9, R13, R2, 0x1, P2 ;  /* 0x000000020d097211 */ /* 0x020fc400010f0eff */
[----:B------:R-:W-:Y:S02]  /*7410*/  LEA R4, P2, R11, R0, 0x1 ;  /* 0x000000000b047211 */ /* 0x000fe400078408ff */
[----:B------:R-:W-:Y:S01]  /*7420*/  PRMT R7, R26, 0x7632, R7 ;  /* 0x000076321a077816 */ /* 0x000fe20000000007 */
[----:B------:R-:W-:Y:S01]  /*7430*/  @P4 STG.E.U16 desc[UR22][R8.64], R26 ;  /* 0x0000001a08004986 */ /* 0x000fe2000c101516 */
[----:B--2---:R-:W-:Y:S01]  /*7440*/  ISETP.LT.AND P4, PT, R5, UR7, !P0 ;  /* 0x0000000705007c0c */ /* 0x004fe2000c781270 */
[----:B------:R-:W2:Y:S01]  /*7450*/  LDCU UR7, c[0x0][0x39c] ;  /* 0x00007380ff0777ac */ /* 0x000ea20008000800 */
[C---:B------:R-:W-:Y:S01]  /*7460*/  LEA.HI.X.SX32 R5, R11.reuse, R2, 0x1, P2 ;  /* 0x000000020b057211 */ /* 0x040fe200010f0eff */
[----:B------:R-:W-:Y:S01]  /*7470*/  VIADD R11, R11, UR5 ;  /* 0x000000050b0b7c36 */ /* 0x000fe20008000000 */
[----:B------:R-:W-:Y:S02]  /*7480*/  LOP3.LUT R6, R3, 0x1b, RZ, 0xfc, !PT ;  /* 0x0000001b03067812 */ /* 0x000fe400078efcff */
[----:B------:R-:W-:Y:S01]  /*7490*/  F2FP.BF16.F32.PACK_AB R34, R35, R34 ;  /* 0x000000222322723e */ /* 0x000fe200000010ff */
[----:B------:R3:W-:Y:S01]  /*74a0*/  @P3 STG.E.U16 desc[UR22][R4.64], R7 ;  /* 0x0000000704003986 */ /* 0x0007e2000c101516 */
[----:B-1----:R-:W-:Y:S01]  /*74b0*/  ISETP.LT.AND P2, PT, R6, UR6, !P0 ;  /* 0x0000000606007c0c */ /* 0x002fe2000c741270 */
[C---:B------:R-:W-:Y:S01]  /*74c0*/  VIADD R13, R11.reuse, UR5 ;  /* 0x000000050b0d7c36 */ /* 0x040fe20008000000 */
[----:B------:R-:W-:Y:S01]  /*74d0*/  LEA R6, P3, R11, R0, 0x1 ;  /* 0x000000000b067211 */ /* 0x000fe200078608ff */
[----:B------:R-:W1:Y:S01]  /*74e0*/  LDCU UR6, c[0x0][0x39c] ;  /* 0x00007380ff0677ac */ /* 0x000e620008000800 */
[----:B------:R-:W-:-:S02]  /*74f0*/  F2FP.BF16.F32.PACK_AB R36, R37, R36 ;  /* 0x000000242524723e */ /* 0x000fc400000010ff */
[----:B------:R-:W-:Y:S02]  /*7500*/  F2FP.BF16.F32.PACK_AB R38, R39, R38 ;  /* 0x000000262726723e */ /* 0x000fe400000010ff */
[----:B------:R-:W-:Y:S02]  /*7510*/  F2FP.BF16.F32.PACK_AB R40, R41, R40 ;  /* 0x000000282928723e */ /* 0x000fe400000010ff */
[----:B------:R-:W-:Y:S02]  /*7520*/  F2FP.BF16.F32.PACK_AB R42, R43, R42 ;  /* 0x0000002a2b2a723e */ /* 0x000fe400000010ff */
[----:B---3--:R-:W-:Y:S02]  /*7530*/  LEA.HI.X.SX32 R7, R11, R2, 0x1, P3 ;  /* 0x000000020b077211 */ /* 0x008fe400018f0eff */
[C---:B------:R-:W-:Y:S02]  /*7540*/  LEA R8, P3, R13.reuse, R0, 0x1 ;  /* 0x000000000d087211 */ /* 0x040fe400078608ff */
[----:B------:R-:W-:Y:S01]  /*7550*/  PRMT R5, R28, 0x7632, R5 ;  /* 0x000076321c057816 */ /* 0x000fe20000000005 */
[----:B------:R3:W-:Y:S01]  /*7560*/  @P6 STG.E.U16 desc[UR22][R6.64], R28 ;  /* 0x0000001c06006986 */ /* 0x0007e2000c101516 */
[C---:B------:R-:W-:Y:S01]  /*7570*/  LEA.HI.X.SX32 R9, R13.reuse, R2, 0x1, P3 ;  /* 0x000000020d097211 */ /* 0x040fe200018f0eff */
[----:B------:R-:W-:Y:S01]  /*7580*/  VIADD R13, R13, UR5 ;  /* 0x000000050d0d7c36 */ /* 0x000fe20008000000 */
[----:B0-----:R-:W-:Y:S01]  /*7590*/  ISETP.LT.AND P3, PT, R10, UR4, !P0 ;  /* 0x000000040a007c0c */ /* 0x001fe2000c761270 */
[----:B------:R-:W0:Y:S01]  /*75a0*/  LDCU UR4, c[0x0][0x39c] ;  /* 0x00007380ff0477ac */ /* 0x000e220008000800 */
[----:B------:R-:W-:Y:S01]  /*75b0*/  LOP3.LUT R10, R3, 0x1d, RZ, 0xfc, !PT ;  /* 0x0000001d030a7812 */ /* 0x000fe200078efcff */
[----:B------:R5:W-:Y:S01]  /*75c0*/  @P5 STG.E.U16 desc[UR22][R8.64], R5 ;  /* 0x0000000508005986 */ /* 0x000be2000c101516 */
[C---:B------:R-:W-:Y:S01]  /*75d0*/  LEA R4, P5, R13.reuse, R0, 0x1 ;  /* 0x000000000d047211 */ /* 0x040fe200078a08ff */
[----:B------:R-:W-:Y:S01]  /*75e0*/  VIADD R11, R13, UR5 ;  /* 0x000000050d0b7c36 */ /* 0x000fe20008000000 */
[----:B------:R-:W-:-:S02]  /*75f0*/  F2FP.BF16.F32.PACK_AB R44, R45, R44 ;  /* 0x0000002c2d2c723e */ /* 0x000fc400000010ff */
[----:B------:R-:W-:Y:S02]  /*7600*/  F2FP.BF16.F32.PACK_AB R46, R47, R46 ;  /* 0x0000002e2f2e723e */ /* 0x000fe400000010ff */
[----:B---3--:R-:W-:Y:S02]  /*7610*/  LOP3.LUT R7, R3, 0x1e, RZ, 0xfc, !PT ;  /* 0x0000001e03077812 */ /* 0x008fe400078efcff */
[----:B------:R-:W-:Y:S02]  /*7620*/  LEA R6, P6, R11, R0, 0x1 ;  /* 0x000000000b067211 */ /* 0x000fe400078c08ff */
[----:B------:R-:W-:Y:S02]  /*7630*/  F2FP.BF16.F32.PACK_AB R48, R49, R48 ;  /* 0x000000303130723e */ /* 0x000fe400000010ff */
[-C--:B-----5:R-:W-:Y:S02]  /*7640*/  LEA.HI.X.SX32 R5, R13, R2.reuse, 0x1, P5 ;  /* 0x000000020d057211 */ /* 0x0a0fe400028f0eff */
[----:B-1----:R-:W-:Y:S01]  /*7650*/  ISETP.LT.AND P5, PT, R10, UR6, !P0 ;  /* 0x000000060a007c0c */ /* 0x002fe2000c7a1270 */
[----:B------:R-:W1:Y:S01]  /*7660*/  LDCU UR6, c[0x0][0x39c] ;  /* 0x00007380ff0677ac */ /* 0x000e620008000800 */
[----:B------:R-:W-:Y:S01]  /*7670*/  LOP3.LUT R9, R3, 0x1f, RZ, 0xfc, !PT ;  /* 0x0000001f03097812 */ /* 0x000fe200078efcff */
[----:B------:R3:W-:Y:S01]  /*7680*/  @P4 STG.E.U16 desc[UR22][R4.64], R30 ;  /* 0x0000001e04004986 */ /* 0x0007e2000c101516 */
[----:B--2---:R-:W-:Y:S01]  /*7690*/  ISETP.LT.AND P4, PT, R7, UR7, !P0 ;  /* 0x0000000707007c0c */ /* 0x004fe2000c781270 */
[----:B------:R-:W2:Y:S01]  /*76a0*/  LDCU UR7, c[0x0][0x39c] ;  /* 0x00007380ff0777ac */ /* 0x000ea20008000800 */
[C---:B------:R-:W-:Y:S01]  /*76b0*/  LEA.HI.X.SX32 R7, R11.reuse, R2, 0x1, P6 ;  /* 0x000000020b077211 */ /* 0x040fe200030f0eff */
[----:B------:R-:W-:Y:S01]  /*76c0*/  VIADD R11, R11, UR5 ;  /* 0x000000050b0b7c36 */ /* 0x000fe20008000000 */
[----:B------:R-:W-:-:S02]  /*76d0*/  LOP3.LUT R10, R3, 0x20, RZ, 0xfc, !PT ;  /* 0x00000020030a7812 */ /* 0x000fc400078efcff */
[----:B------:R-:W-:Y:S01]  /*76e0*/  F2FP.BF16.F32.PACK_AB R50, R51, R50 ;  /* 0x000000323332723e */ /* 0x000fe200000010ff */
[C---:B------:R-:W-:Y:S01]  /*76f0*/  VIADD R13, R11.reuse, UR5 ;  /* 0x000000050b0d7c36 */ /* 0x040fe20008000000 */
[----:B------:R-:W-:Y:S02]  /*7700*/  LEA R8, P6, R11, R0, 0x1 ;  /* 0x000000000b087211 */ /* 0x000fe400078c08ff */
[----:B------:R-:W-:Y:S02]  /*7710*/  F2FP.BF16.F32.PACK_AB R52, R53, R52 ;  /* 0x000000343534723e */ /* 0x000fe400000010ff */
[----:B---3--:R-:W-:Y:S02]  /*7720*/  PRMT R5, R30, 0x7632, R5 ;  /* 0x000076321e057816 */ /* 0x008fe40000000005 */
[----:B------:R-:W-:Y:S02]  /*7730*/  F2FP.BF16.F32.PACK_AB R54, R55, R54 ;  /* 0x000000363736723e */ /* 0x000fe400000010ff */
[----:B------:R-:W-:Y:S01]  /*7740*/  F2FP.BF16.F32.PACK_AB R56, R57, R56 ;  /* 0x000000383938723e */ /* 0x000fe200000010ff */
[----:B------:R3:W-:Y:S01]  /*7750*/  @P2 STG.E.U16 desc[UR22][R6.64], R5 ;  /* 0x0000000506002986 */ /* 0x0007e2000c101516 */
[----:B0-----:R-:W-:Y:S01]  /*7760*/  ISETP.LT.AND P2, PT, R9, UR4, !P0 ;  /* 0x0000000409007c0c */ /* 0x001fe2000c741270 */
[----:B------:R-:W0:Y:S01]  /*7770*/  LDCU UR4, c[0x0][0x39c] ;  /* 0x00007380ff0477ac */ /* 0x000e220008000800 */
[----:B------:R-:W-:-:S02]  /*7780*/  LEA.HI.X.SX32 R9, R11, R2, 0x1, P6 ;  /* 0x000000020b097211 */ /* 0x000fc400030f0eff */
[----:B------:R-:W-:Y:S02]  /*7790*/  LEA R4, P6, R13, R0, 0x1 ;  /* 0x000000000d047211 */ /* 0x000fe400078c08ff */
[----:B------:R-:W-:Y:S01]  /*77a0*/  F2FP.BF16.F32.PACK_AB R58, R59, R58 ;  /* 0x0000003a3b3a723e */ /* 0x000fe200000010ff */
[----:B------:R5:W-:Y:S01]  /*77b0*/  @P3 STG.E.U16 desc[UR22][R8.64], R32 ;  /* 0x0000002008003986 */ /* 0x000be2000c101516 */
[----:B-1----:R-:W-:Y:S01]  /*77c0*/  ISETP.LT.AND P3, PT, R10, UR6, !P0 ;  /* 0x000000060a007c0c */ /* 0x002fe2000c761270 */
[----:B------:R-:W1:Y:S01]  /*77d0*/  LDCU UR6, c[0x0][0x39c] ;  /* 0x00007380ff0677ac */ /* 0x000e620008000800 */
[----:B------:R-:W-:Y:S02]  /*77e0*/  LOP3.LUT R10, R3, 0x21, RZ, 0xfc, !PT ;  /* 0x00000021030a7812 */ /* 0x000fe400078efcff */
[C---:B---3--:R-:W-:Y:S01]  /*77f0*/  LEA.HI.X.SX32 R5, R13.reuse, R2, 0x1, P6 ;  /* 0x000000020d057211 */ /* 0x048fe200030f0eff */
[----:B------:R-:W-:Y:S01]  /*7800*/  VIADD R13, R13, UR5 ;  /* 0x000000050d0d7c36 */ /* 0x000fe20008000000 */
[----:B------:R-:W-:-:S02]  /*7810*/  PRMT R7, R32, 0x7632, R7 ;  /* 0x0000763220077816 */ /* 0x000fc40000000007 */
[----:B------:R-:W-:Y:S01]  /*7820*/  F2FP.BF16.F32.PACK_AB R60, R61, R60 ;  /* 0x0000003c3d3c723e */ /* 0x000fe200000010ff */
[----:B------:R-:W-:Y:S01]  /*7830*/  VIADD R11, R13, UR5 ;  /* 0x000000050d0b7c36 */ /* 0x000fe20008000000 */
[----:B------:R-:W-:Y:S01]  /*7840*/  F2FP.BF16.F32.PACK_AB R62, R63, R62 ;  /* 0x0000003e3f3e723e */ /* 0x000fe200000010ff */
[----:B------:R3:W-:Y:S01]  /*7850*/  @P5 STG.E.U16 desc[UR22][R4.64], R7 ;  /* 0x0000000704005986 */ /* 0x0007e2000c101516 */
[-C--:B------:R-:W-:Y:S02]  /*7860*/  LEA R6, P5, R13, R0.reuse, 0x1 ;  /* 0x000000000d067211 */ /* 0x080fe400078a08ff */
[----:B-----5:R-:W-:Y:S02]  /*7870*/  LEA R8, P6, R11, R0, 0x1 ;  /* 0x000000000b087211 */ /* 0x020fe400078c08ff */
[----:B------:R-:W-:Y:S02]  /*7880*/  F2FP.BF16.F32.PACK_AB R64, R65, R64 ;  /* 0x000000404140723e */ /* 0x000fe400000010ff */
[C---:B------:R-:W-:Y:S01]  /*7890*/  LEA.HI.X.SX32 R9, R11.reuse, R2, 0x1, P6 ;  /* 0x000000020b097211 */ /* 0x040fe200030f0eff */
[----:B------:R-:W-:Y:S01]  /*78a0*/  VIADD R11, R11, UR5 ;  /* 0x000000050b0b7c36 */ /* 0x000fe20008000000 */
[----:B------:R-:W-:-:S02]  /*78b0*/  F2FP.BF16.F32.PACK_AB R66, R67, R66 ;  /* 0x000000424342723e */ /* 0x000fc400000010ff */
[----:B------:R-:W-:Y:S02]  /*78c0*/  F2FP.BF16.F32.PACK_AB R68, R69, R68 ;  /* 0x000000444544723e */ /* 0x000fe400000010ff */
[----:B---3--:R-:W-:Y:S01]  /*78d0*/  LEA.HI.X.SX32 R7, R13, R2, 0x1, P5 ;  /* 0x000000020d077211 */ /* 0x008fe200028f0eff */
[----:B------:R-:W-:Y:S01]  /*78e0*/  VIADD R13, R11, UR5 ;  /* 0x000000050b0d7c36 */ /* 0x000fe20008000000 */
[----:B0-----:R-:W-:Y:S01]  /*78f0*/  ISETP.LT.AND P5, PT, R10, UR4, !P0 ;  /* 0x000000040a007c0c */ /* 0x001fe2000c7a1270 */
[----:B------:R-:W0:Y:S01]  /*7900*/  LDCU UR4, c[0x0][0x39c] ;  /* 0x00007380ff0477ac */ /* 0x000e220008000800 */
[C---:B------:R-:W-:Y:S01]  /*7910*/  LOP3.LUT R4, R3.reuse, 0x22, RZ, 0xfc, !PT ;  /* 0x0000002203047812 */ /* 0x040fe200078efcff */
[----:B------:R3:W-:Y:S01]  /*7920*/  @P4 STG.E.U16 desc[UR22][R6.64], R34 ;  /* 0x0000002206004986 */ /* 0x0007e2000c101516 */
[----:B------:R-:W-:Y:S02]  /*7930*/  PRMT R5, R34, 0x7632, R5 ;  /* 0x0000763222057816 */ /* 0x000fe40000000005 */
        /* <DEDUP_REMOVED lines=13> */
[----:B------:R-:W-:Y:S01]  /*7a10*/  LOP3.LUT R8, R3, 0x25, RZ, 0xfc, !PT ;  /* 0x0000002503087812 */ /* 0x000fe200078efcff */
[----:B------:R3:W-:Y:S01]  /*7a20*/  @P3 STG.E.U16 desc[UR22][R4.64], R36 ;  /* 0x0000002404003986 */ /* 0x0007e2000c101516 */
[----:B--2---:R-:W-:Y:S01]  /*7a30*/  ISETP.LT.AND P3, PT, R7, UR7, !P0 ;  /* 0x0000000707007c0c */ /* 0x004fe2000c761270 */
[----:B------:R-:W2:Y:S01]  /*7a40*/  LDCU UR7, c[0x0][0x39c] ;  /* 0x00007380ff0777ac */ /* 0x000ea20008000800 */
[C---:B------:R-:W-:Y:S01]  /*7a50*/  LEA.HI.X.SX32 R7, R13.reuse, R2, 0x1, P2 ;  /* 0x000000020d077211 */ /* 0x040fe200010f0eff */
[----:B------:R-:W-:Y:S01]  /*7a60*/  VIADD R13, R13, UR5 ;  /* 0x000000050d0d7c36 */ /* 0x000fe20008000000 */
[----:B-1----:R-:W-:Y:S01]  /*7a70*/  ISETP.LT.AND P2, PT, R8, UR6, !P0 ;  /* 0x0000000608007c0c */ /* 0x002fe2000c741270 */
[----:B------:R-:W1:Y:S01]  /*7a80*/  LDCU UR6, c[0x0][0x39c] ;  /* 0x00007380ff0677ac */ /* 0x000e620008000800 */
[----:B------:R-:W-:Y:S01]  /*7a90*/  F2FP.BF16.F32.PACK_AB R74, R75, R74 ;  /* 0x0000004a4b4a723e */ /* 0x000fe200000010ff */
[----:B------:R-:W-:Y:S01]  /*7aa0*/  VIADD R11, R13, UR5 ;  /* 0x000000050d0b7c36 */ /* 0x000fe20008000000 */
[----:B------:R-:W-:-:S02]  /*7ab0*/  F2FP.BF16.F32.PACK_AB R76, R77, R76 ;  /* 0x0000004c4d4c723e */ /* 0x000fc400000010ff */
[----:B------:R-:W-:Y:S02]  /*7ac0*/  F2FP.BF16.F32.PACK_AB R78, R79, R78 ;  /* 0x0000004e4f4e723e */ /* 0x000fe400000010ff */
[----:B---3--:R-:W-:Y:S02]  /*7ad0*/  PRMT R5, R36, 0x7632, R5 ;  /* 0x0000763224057816 */ /* 0x008fe40000000005 */
[----:B------:R-:W-:Y:S02]  /*7ae0*/  F2FP.BF16.F32.PACK_AB R80, R81, R80 ;  /* 0x000000505150723e */ /* 0x000fe400000010ff */
[----:B------:R-:W-:Y:S01]  /*7af0*/  F2FP.BF16.F32.PACK_AB R82, R83, R82 ;  /* 0x000000525352723e */ /* 0x000fe200000010ff */
[----:B------:R3:W-:Y:S01]  /*7b00*/  @P5 STG.E.U16 desc[UR22][R6.64], R5 ;  /* 0x0000000506005986 */ /* 0x0007e2000c101516 */
[----:B------:R-:W-:Y:S02]  /*7b10*/  LEA R8, P5, R13, R0, 0x1 ;  /* 0x000000000d087211 */ /* 0x000fe400078a08ff */
[----:B------:R-:W-:-:S02]  /*7b20*/  F2FP.BF16.F32.PACK_AB R84, R85, R84 ;  /* 0x000000545554723e */ /* 0x000fc400000010ff */
[----:B------:R-:W-:Y:S02]  /*7b30*/  LEA.HI.X.SX32 R9, R13, R2, 0x1, P5 ;  /* 0x000000020d097211 */ /* 0x000fe400028f0eff */
[----:B------:R-:W-:Y:S02]  /*7b40*/  LEA R4, P5, R11, R0, 0x1 ;  /* 0x000000000b047211 */ /* 0x000fe400078a08ff */
[----:B------:R-:W-:Y:S01]  /*7b50*/  F2FP.BF16.F32.PACK_AB R86, R87, R86 ;  /* 0x000000565756723e */ /* 0x000fe200000010ff */
[----:B------:R5:W-:Y:S01]  /*7b60*/  @P6 STG.E.U16 desc[UR22][R8.64], R38 ;  /* 0x0000002608006986 */ /* 0x000be2000c101516 */
[----:B------:R-:W-:Y:S02]  /*7b70*/  F2FP.BF16.F32.PACK_AB R88, R89, R88 ;  /* 0x000000585958723e */ /* 0x000fe400000010ff */
[----:B---3--:R-:W-:Y:S02]  /*7b80*/  PRMT R7, R38, 0x7632, R7 ;  /* 0x0000763226077816 */ /* 0x008fe40000000007 */
        /* <DEDUP_REMOVED lines=8> */
[----:B-----5:R-:W-:-:S02]  /*7c10*/  LOP3.LUT R9, R3, 0x28, RZ, 0xfc, !PT ;  /* 0x0000002803097812 */ /* 0x020fc400078efcff */
[----:B------:R-:W-:Y:S02]  /*7c20*/  F2FP.BF16.F32.PACK_AB R90, R91, R90 ;  /* 0x0000005a5b5a723e */ /* 0x000fe400000010ff */
[----:B------:R-:W-:Y:S02]  /*7c30*/  LEA R8, P6, R13, R0, 0x1 ;  /* 0x000000000d087211 */ /* 0x000fe400078c08ff */
[----:B------:R-:W-:Y:S02]  /*7c40*/  F2FP.BF16.F32.PACK_AB R92, R93, R92 ;  /* 0x0000005c5d5c723e */ /* 0x000fe400000010ff */
[----:B------:R-:W-:Y:S02]  /*7c50*/  F2FP.BF16.F32.PACK_AB R94, R95, R94 ;  /* 0x0000005e5f5e723e */ /* 0x000fe400000010ff */
[-C--:B---3--:R-:W-:Y:S02]  /*7c60*/  LEA.HI.X.SX32 R7, R11, R2.reuse, 0x1, P4 ;  /* 0x000000020b077211 */ /* 0x088fe400020f0eff */
        /* <DEDUP_REMOVED lines=28> */
[----:B------:R-:W-:-:S02]  /*7e30*/  F2FP.BF16.F32.PACK_AB R106, R107, R106 ;  /* 0x0000006a6b6a723e */ /* 0x000fc400000010ff */
[----:B------:R-:W-:Y:S01]  /*7e40*/  F2FP.BF16.F32.PACK_AB R108, R109, R108 ;  /* 0x0000006c6d6c723e */ /* 0x000fe200000010ff */
[----:B------:R-:W-:Y:S01]  /*7e50*/  VIADD R13, R11, UR5 ;  /* 0x000000050b0d7c36 */ /* 0x000fe20008000000 */
[----:B------:R-:W-:Y:S02]  /*7e60*/  F2FP.BF16.F32.PACK_AB R110, R111, R110 ;  /* 0x0000006e6f6e723e */ /* 0x000fe400000010ff */
[----:B-----5:R-:W-:Y:S02]  /*7e70*/  PRMT R5, R42, 0x7632, R5 ;  /* 0x000076322a057816 */ /* 0x020fe40000000005 */
[----:B------:R-:W-:Y:S02]  /*7e80*/  LEA R4, P6, R13, R0, 0x1 ;  /* 0x000000000d047211 */ /* 0x000fe400078c08ff */
[----:B------:R-:W-:Y:S01]  /*7e90*/  F2FP.BF16.F32.PACK_AB R112, R113, R112 ;  /* 0x000000707170723e */ /* 0x000fe200000010ff */
[----:B------:R3:W-:Y:S01]  /*7ea0*/  @P4 STG.E.U16 desc[UR22][R6.64], R5 ;  /* 0x0000000506004986 */ /* 0x0007e2000c101516 */
[----:B------:R-:W-:-:S02]  /*7eb0*/  LEA R8, P4, R11, R0, 0x1 ;  /* 0x000000000b087211 */ /* 0x000fc400078808ff */
[----:B------:R-:W-:Y:S02]  /*7ec0*/  F2FP.BF16.F32.PACK_AB R114, R115, R114 ;  /* 0x000000727372723e */ /* 0x000fe400000010ff */
[----:B------:R-:W-:Y:S02]  /*7ed0*/  LEA.HI.X.SX32 R9, R11, R2, 0x1, P4 ;  /* 0x000000020b097211 */ /* 0x000fe400020f0eff */
[----:B0-----:R-:W-:Y:S01]  /*7ee0*/  ISETP.LT.AND P4, PT, R10, UR4, !P0 ;  /* 0x000000040a007c0c */ /* 0x001fe2000c781270 */
[----:B------:R-:W0:Y:S01]  /*7ef0*/  LDCU UR4, c[0x0][0x39c] ;  /* 0x00007380ff0477ac */ /* 0x000e220008000800 */
[----:B------:R-:W-:Y:S01]  /*7f00*/  LOP3.LUT R10, R3, 0x30, RZ, 0xfc, !PT ;  /* 0x00000030030a7812 */ /* 0x000fe200078efcff */
[----:B------:R5:W-:Y:S01]  /*7f10*/  @P3 STG.E.U16 desc[UR22][R8.64], R44 ;  /* 0x0000002c08003986 */ /* 0x000be2000c101516 */
[----:B------:R-:W-:Y:S02]  /*7f20*/  F2FP.BF16.F32.PACK_AB R116, R117, R116 ;  /* 0x000000747574723e */ /* 0x000fe400000010ff */
[----:B---3--:R-:W-:-:S02]  /*7f30*/  LOP3.LUT R6, R3, 0x2c, RZ, 0xfc, !PT ;  /* 0x0000002c03067812 */ /* 0x008fc400078efcff */
[C---:B------:R-:W-:Y:S01]  /*7f40*/  LEA.HI.X.SX32 R5, R13.reuse, R2, 0x1, P6 ;  /* 0x000000020d057211 */ /* 0x040fe200030f0eff */
[----:B------:R-:W-:Y:S01]  /*7f50*/  VIADD R13, R13, UR5 ;  /* 0x000000050d0d7c36 */ /* 0x000fe20008000000 */
[----:B------:R-:W-:Y:S02]  /*7f60*/  PRMT R7, R44, 0x7632, R7 ;  /* 0x000076322c077816 */ /* 0x000fe40000000007 */
[----:B-1----:R-:W-:Y:S01]  /*7f70*/  ISETP.LT.AND P6, PT, R6, UR6, !P0 ;  /* 0x0000000606007c0c */ /* 0x002fe2000c7c1270 */
[----:B------:R-:W1:Y:S01]  /*7f80*/  LDCU UR6, c[0x0][0x39c] ;  /* 0x00007380ff0677ac */ /* 0x000e620008000800 */
[C---:B------:R-:W-:Y:S01]  /*7f90*/  VIADD R11, R13.reuse, UR5 ;  /* 0x000000050d0b7c36 */ /* 0x040fe20008000000 */
[----:B------:R3:W-:Y:S01]  /*7fa0*/  @P2 STG.E.U16 desc[UR22][R4.64], R7 ;  /* 0x0000000704002986 */ /* 0x0007e2000c101516 */
[----:B------:R-:W-:Y:S02]  /*7fb0*/  LEA R6, P2, R13, R0, 0x1 ;  /* 0x000000000d067211 */ /* 0x000fe400078408ff */
[----:B-----5:R-:W-:-:S02]  /*7fc0*/  LOP3.LUT R8, R3, 0x2d, RZ, 0xfc, !PT ;  /* 0x0000002d03087812 */ /* 0x020fc400078efcff */
[----:B------:R-:W-:Y:S02]  /*7fd0*/  LOP3.LUT R9, R3, 0x2e, RZ, 0xfc, !PT ;  /* 0x0000002e03097812 */ /* 0x000fe400078efcff */
[----:B0-----:R-:W-:Y:S01]  /*7fe0*/  ISETP.LT.AND P3, PT, R8, UR4, !P0 ;  /* 0x0000000408007c0c */ /* 0x001fe2000c761270 */
[----:B------:R-:W0:Y:S01]  /*7ff0*/  LDCU UR4, c[0x0][0x39c] ;  /* 0x00007380ff0477ac */ /* 0x000e220008000800 */
[----:B------:R-:W-:Y:S02]  /*8000*/  F2FP.BF16.F32.PACK_AB R118, R119, R118 ;  /* 0x000000767776723e */ /* 0x000fe400000010ff */
[----:B------:R-:W-:Y:S02]  /*8010*/  F2FP.BF16.F32.PACK_AB R120, R121, R120 ;  /* 0x000000787978723e */ /* 0x000fe400000010ff */
[----:B---3--:R-:W-:Y:S02]  /*8020*/  LEA.HI.X.SX32 R7, R13, R2, 0x1, P2 ;  /* 0x000000020d077211 */ /* 0x008fe400010f0eff */
[----:B------:R-:W-:-:S02]  /*8030*/  LEA R8, P2, R11, R0, 0x1 ;  /* 0x000000000b087211 */ /* 0x000fc400078408ff */
        /* <DEDUP_REMOVED lines=29> */
[----:B---3--:R-:W-:-:S04]  /*8210*/  LOP3.LUT R5, R3, 0x32, RZ, 0xfc, !PT ;  /* 0x0000003203057812 */ /* 0x008fc800078efcff */
[----:B------:R-:W-:Y:S02]  /*8220*/  LEA R4, P6, R11, R0, 0x1 ;  /* 0x000000000b047211 */ /* 0x000fe400078c08ff */
        /* <DEDUP_REMOVED lines=9> */
[----:B------:R-:W-:-:S03]  /*82c0*/  LOP3.LUT R10, R3, 0x34, RZ, 0xfc, !PT ;  /* 0x00000034030a7812 */ /* 0x000fc600078efcff */
[C---:B------:R-:W-:Y:S01]  /*82d0*/  VIADD R13, R11.reuse, UR5 ;  /* 0x000000050b0d7c36 */ /* 0x040fe20008000000 */
[----:B------:R-:W-:Y:S02]  /*82e0*/  LEA R6, P6, R11, R0, 0x1 ;  /* 0x000000000b067211 */ /* 0x000fe400078c08ff */
[----:B---3--:R-:W-:-:S05]  /*82f0*/  PRMT R9, R50, 0x7632, R9 ;  /* 0x0000763232097816 */ /* 0x008fca0000000009 */
[----:B------:R3:W-:Y:S01]  /*8300*/  @P2 STG.E.U16 desc[UR22][R4.64], R9 ;  /* 0x0000000904002986 */ /* 0x0007e2000c101516 */
[----:B0-----:R-:W-:Y:S01]  /*8310*/  ISETP.LT.AND P2, PT, R7, UR4, !P0 ;  /* 0x0000000407007c0c */ /* 0x001fe2000c741270 */
[----:B------:R-:W0:Y:S01]  /*8320*/  LDCU UR4, c[0x0][0x39c] ;  /* 0x00007380ff0477ac */ /* 0x000e220008000800 */
[----:B------:R-:W-:Y:S02]  /*8330*/  LEA.HI.X.SX32 R7, R11, R2, 0x1, P6 ;  /* 0x000000020b077211 */ /* 0x000fe400030f0eff */
[----:B------:R-:W-:-:S03]  /*8340*/  LEA R8, P6, R13, R0, 0x1 ;  /* 0x000000000d087211 */ /* 0x000fc600078c08ff */
[----:B------:R5:W-:Y:S01]  /*8350*/  @P4 STG.E.U16 desc[UR22][R6.64], R52 ;  /* 0x0000003406004986 */ /* 0x000be2000c101516 */
[----:B-1----:R-:W-:Y:S01]  /*8360*/  ISETP.LT.AND P4, PT, R10, UR6, !P0 ;  /* 0x000000060a007c0c */ /* 0x002fe2000c781270 */
[----:B------:R-:W1:Y:S01]  /*8370*/  LDCU UR6, c[0x0][0x39c] ;  /* 0x00007380ff0677ac */ /* 0x000e620008000800 */
[----:B------:R-:W-:Y:S02]  /*8380*/  LOP3.LUT R10, R3, 0x35, RZ, 0xfc, !PT ;  /* 0x00000035030a7812 */ /* 0x000fe400078efcff */
[C---:B---3--:R-:W-:Y:S01]  /*8390*/  LEA.HI.X.SX32 R9, R13.reuse, R2, 0x1, P6 ;  /* 0x000000020d097211 */ /* 0x048fe200030f0eff */
[----:B------:R-:W-:Y:S01]  /*83a0*/  VIADD R13, R13, UR5 ;  /* 0x000000050d0d7c36 */ /* 0x000fe20008000000 */
[----:B------:R-:W-:-:S03]  /*83b0*/  PRMT R5, R52, 0x7632, R5 ;  /* 0x0000763234057816 */ /* 0x000fc60000000005 */
[C---:B------:R-:W-:Y:S02]  /*83c0*/  VIADD R11, R13.reuse, UR5 ;  /* 0x000000050d0b7c36 */ /* 0x040fe40008000000 */
[----:B------:R3:W-:Y:S01]  /*83d0*/  @P3 STG.E.U16 desc[UR22][R8.64], R5 ;  /* 0x0000000508003986 */ /* 0x0007e2000c101516 */
[-C--:B------:R-:W-:Y:S02]  /*83e0*/  LEA R4, P3, R13, R0.reuse, 0x1 ;  /* 0x000000000d047211 */ /* 0x080fe400078608ff */
[----:B-----5:R-:W-:-:S04]  /*83f0*/  LEA R6, P6, R11, R0, 0x1 ;  /* 0x000000000b067211 */ /* 0x020fc800078c08ff */
[CC--:B------:R-:W-:Y:S01]  /*8400*/  LEA.HI.X.SX32 R7, R11.reuse, R2.reuse, 0x1, P6 ;  /* 0x000000020b077211 */ /* 0x0c0fe200030f0eff */
[----:B------:R-:W-:Y:S01]  /*8410*/  VIADD R11, R11, UR5 ;  /* 0x000000050b0b7c36 */ /* 0x000fe20008000000 */
[----:B---3--:R-:W-:-:S03]  /*8420*/  LEA.HI.X.SX32 R5, R13, R2, 0x1, P3 ;  /* 0x000000020d057211 */ /* 0x008fc600018f0eff */
        /* <DEDUP_REMOVED lines=11> */
[C---:B---3--:R-:W-:Y:S02]  /*84e0*/  LOP3.LUT R4, R3.reuse, 0x37, RZ, 0xfc, !PT ;  /* 0x0000003703047812 */ /* 0x048fe400078efcff */
[----:B------:R-:W-:Y:S02]  /*84f0*/  LOP3.LUT R5, R3, 0x38, RZ, 0xfc, !PT ;  /* 0x0000003803057812 */ /* 0x000fe400078efcff */
[----:B0-----:R-:W-:Y:S01]  /*8500*/  ISETP.LT.AND P5, PT, R4, UR4, !P0 ;  /* 0x0000000404007c0c */ /* 0x001fe2000c7a1270 */
[----:B------:R-:W0:Y:S01]  /*8510*/  LDCU UR4, c[0x0][0x39c] ;  /* 0x00007380ff0477ac */ /* 0x000e220008000800 */
[----:B-----5:R-:W-:Y:S02]  /*8520*/  LEA.HI.X.SX32 R9, R11, R2, 0x1, P2 ;  /* 0x000000020b097211 */ /* 0x020fe400010f0eff */
[----:B------:R-:W-:Y:S02]  /*8530*/  LEA R4, P2, R13, R0, 0x1 ;  /* 0x000000000d047211 */ /* 0x000fe400078408ff */
[----:B------:R-:W-:Y:S01]  /*8540*/  PRMT R7, R56, 0x7632, R7 ;  /* 0x0000763238077816 */ /* 0x000fe20000000007 */
[----:B------:R-:W-:Y:S01]  /*8550*/  @P4 STG.E.U16 desc[UR22][R8.64], R56 ;  /* 0x0000003808004986 */ /* 0x000fe2000c101516 */
[----:B--2---:R-:W-:Y:S01]  /*8560*/  ISETP.LT.AND P4, PT, R5, UR7, !P0 ;  /* 0x0000000705007c0c */ /* 0x004fe2000c781270 */
[----:B------:R-:W2:Y:S01]  /*8570*/  LDCU UR7, c[0x0][0x39c] ;  /* 0x00007380ff0777ac */ /* 0x000ea20008000800 */
[C---:B------:R-:W-:Y:S01]  /*8580*/  LEA.HI.X.SX32 R5, R13.reuse, R2, 0x1, P2 ;  /* 0x000000020d057211 */ /* 0x040fe200010f0eff */
[----:B------:R-:W-:Y:S01]  /*8590*/  VIADD R13, R13, UR5 ;  /* 0x000000050d0d7c36 */ /* 0x000fe20008000000 */
[----:B------:R-:W-:-:S03]  /*85a0*/  LOP3.LUT R6, R3, 0x39, RZ, 0xfc, !PT ;  /* 0x0000003903067812 */ /* 0x000fc600078efcff */
[----:B------:R3:W-:Y:S01]  /*85b0*/  @P3 STG.E.U16 desc[UR22][R4.64], R7 ;  /* 0x0000000704003986 */ /* 0x0007e2000c101516 */
[----:B-1----:R-:W-:Y:S01]  /*85c0*/  ISETP.LT.AND P2, PT, R6, UR6, !P0 ;  /* 0x0000000606007c0c */ /* 0x002fe2000c741270 */
[C---:B------:R-:W-:Y:S01]  /*85d0*/  VIADD R11, R13.reuse, UR5 ;  /* 0x000000050d0b7c36 */ /* 0x040fe20008000000 */
[C---:B------:R-:W-:Y:S01]  /*85e0*/  LEA R6, P3, R13.reuse, R0, 0x1 ;  /* 0x000000000d067211 */ /* 0x040fe200078608ff */
[----:B------:R-:W1:Y:S03]  /*85f0*/  LDCU UR6, c[0x0][0x39c] ;  /* 0x00007380ff0677ac */ /* 0x000e660008000800 */
        /* <DEDUP_REMOVED lines=70> */
[----:B------:R-:W1:Y:S02]  /*8a60*/  LDCU UR6, c[0x0][0x39c] ;  /* 0x00007380ff0677ac */ /* 0x000e640008000800 */
[----:B------:R-:W-:Y:S01]  /*8a70*/  VIADD R13, R11, UR5 ;  /* 0x000000050b0d7c36 */ /* 0x000fe20008000000 */
[----:B---3--:R-:W-:-:S05]  /*8a80*/  PRMT R5, R66, 0x7632, R5 ;  /* 0x0000763242057816 */ /* 0x008fca0000000005 */
[----:B------:R3:W-:Y:S01]  /*8a90*/  @P5 STG.E.U16 desc[UR22][R6.64], R5 ;  /* 0x0000000506005986 */ /* 0x0007e2000c101516 */
[----:B------:R-:W-:-:S04]  /*8aa0*/  LEA R8, P5, R11, R0, 0x1 ;  /* 0x000000000b087211 */ /* 0x000fc800078a08ff */
[----:B------:R-:W-:Y:S02]  /*8ab0*/  LEA.HI.X.SX32 R9, R11, R2, 0x1, P5 ;  /* 0x000000020b097211 */ /* 0x000fe400028f0eff */
[----:B------:R-:W-:-:S03]  /*8ac0*/  LEA R4, P5, R13, R0, 0x1 ;  /* 0x000000000d047211 */ /* 0x000fc600078a08ff */
[----:B------:R5:W-:Y:S01]  /*8ad0*/  @P6 STG.E.U16 desc[UR22][R8.64], R68 ;  /* 0x0000004408006986 */ /* 0x000be2000c101516 */
        /* <DEDUP_REMOVED lines=9> */
[----:B-----5:R-:W-:-:S04]  /*8b70*/  LOP3.LUT R9, R3, 0x46, RZ, 0xfc, !PT ;  /* 0x0000004603097812 */ /* 0x020fc800078efcff */
[----:B------:R-:W-:Y:S02]  /*8b80*/  LEA R8, P6, R11, R0, 0x1 ;  /* 0x000000000b087211 */ /* 0x000fe400078c08ff */
        /* <DEDUP_REMOVED lines=23> */
[----:B------:R-:W-:-:S04]  /*8d00*/  VIADD R13, R13, UR5 ;  /* 0x000000050d0d7c36 */ /* 0x000fc80008000000 */
[----:B------:R-:W-:Y:S01]  /*8d10*/  VIADD R11, R13, UR5 ;  /* 0x000000050d0b7c36 */ /* 0x000fe20008000000 */
[----:B-----5:R-:W-:-:S04]  /*8d20*/  PRMT R5, R72, 0x7632, R5 ;  /* 0x0000763248057816 */ /* 0x020fc80000000005 */
[-C--:B------:R-:W-:Y:S01]  /*8d30*/  LEA R4, P6, R11, R0.reuse, 0x1 ;  /* 0x000000000b047211 */ /* 0x080fe200078c08ff */
[----:B------:R3:W-:Y:S01]  /*8d40*/  @P4 STG.E.U16 desc[UR22][R6.64], R5 ;  /* 0x0000000506004986 */ /* 0x0007e2000c101516 */
[----:B------:R-:W-:-:S04]  /*8d50*/  LEA R8, P4, R13, R0, 0x1 ;  /* 0x000000000d087211 */ /* 0x000fc800078808ff */
[-C--:B------:R-:W-:Y:S02]  /*8d60*/  LEA.HI.X.SX32 R9, R13, R2.reuse, 0x1, P4 ;  /* 0x000000020d097211 */ /* 0x080fe400020f0eff */
[----:B0-----:R-:W-:Y:S01]  /*8d70*/  ISETP.LT.AND P4, PT, R10, UR4, !P0 ;  /* 0x000000040a007c0c */ /* 0x001fe2000c781270 */
[----:B------:R-:W0:Y:S01]  /*8d80*/  LDCU UR4, c[0x0][0x39c] ;  /* 0x00007380ff0477ac */ /* 0x000e220008000800 */
[C---:B------:R-:W-:Y:S01]  /*8d90*/  LOP3.LUT R10, R3.reuse, 0x4e, RZ, 0xfc, !PT ;  /* 0x0000004e030a7812 */ /* 0x040fe200078efcff */
[----:B------:R5:W-:Y:S01]  /*8da0*/  @P3 STG.E.U16 desc[UR22][R8.64], R74 ;  /* 0x0000004a08003986 */ /* 0x000be2000c101516 */
[----:B---3--:R-:W-:Y:S02]  /*8db0*/  LOP3.LUT R6, R3, 0x4a, RZ, 0xfc, !PT ;  /* 0x0000004a03067812 */ /* 0x008fe400078efcff */
[C---:B------:R-:W-:Y:S01]  /*8dc0*/  LEA.HI.X.SX32 R5, R11.reuse, R2, 0x1, P6 ;  /* 0x000000020b057211 */ /* 0x040fe200030f0eff */
[----:B------:R-:W-:Y:S01]  /*8dd0*/  VIADD R11, R11, UR5 ;  /* 0x000000050b0b7c36 */ /* 0x000fe20008000000 */
[----:B------:R-:W-:-:S02]  /*8de0*/  PRMT R7, R74, 0x7632, R7 ;  /* 0x000076324a077816 */ /* 0x000fc40000000007 */
[----:B-1----:R-:W-:Y:S01]  /*8df0*/  ISETP.LT.AND P6, PT, R6, UR6, !P0 ;  /* 0x0000000606007c0c */ /* 0x002fe2000c7c1270 */
[----:B------:R-:W1:Y:S01]  /*8e00*/  LDCU UR6, c[0x0][0x39c] ;  /* 0x00007380ff0677ac */ /* 0x000e620008000800 */
[C---:B------:R-:W-:Y:S01]  /*8e10*/  VIADD R13, R11.reuse, UR5 ;  /* 0x000000050b0d7c36 */ /* 0x040fe20008000000 */
[----:B------:R3:W-:Y:S01]  /*8e20*/  @P2 STG.E.U16 desc[UR22][R4.64], R7 ;  /* 0x0000000704002986 */ /* 0x0007e2000c101516 */
[----:B------:R-:W-:Y:S02]  /*8e30*/  LEA R6, P2, R11, R0, 0x1 ;  /* 0x000000000b067211 */ /* 0x000fe400078408ff */
[C---:B-----5:R-:W-:Y:S02]  /*8e40*/  LOP3.LUT R8, R3.reuse, 0x4b, RZ, 0xfc, !PT ;  /* 0x0000004b03087812 */ /* 0x060fe400078efcff */
[----:B------:R-:W-:Y:S02]  /*8e50*/  LOP3.LUT R9, R3, 0x4c, RZ, 0xfc, !PT ;  /* 0x0000004c03097812 */ /* 0x000fe400078efcff */
[----:B0-----:R-:W-:Y:S01]  /*8e60*/  ISETP.LT.AND P3, PT, R8, UR4, !P0 ;  /* 0x0000000408007c0c */ /* 0x001fe2000c761270 */
[----:B------:R-:W0:Y:S01]  /*8e70*/  LDCU UR4, c[0x0][0x39c] ;  /* 0x00007380ff0477ac */ /* 0x000e220008000800 */
[----:B---3--:R-:W-:-:S02]  /*8e80*/  LEA.HI.X.SX32 R7, R11, R2, 0x1, P2 ;  /* 0x000000020b077211 */ /* 0x008fc400010f0eff */
        /* <DEDUP_REMOVED lines=222> */
[----:B---3--:R-:W-:-:S02]  /*9c70*/  LEA.HI.X.SX32 R7, R13, R2, 0x1, P2 ;  /* 0x000000020d077211 */ /* 0x008fc400010f0eff */
[----:B0-----:R-:W-:Y:S01]  /*9c80*/  ISETP.LT.AND P2, PT, R8, UR4, !P0 ;  /* 0x0000000408007c0c */ /* 0x001fe2000c741270 */
[----:B------:R-:W0:Y:S01]  /*9c90*/  LDCU UR4, c[0x0][0x39c] ;  /* 0x00007380ff0477ac */ /* 0x000e220008000800 */
[----:B------:R-:W-:Y:S01]  /*9ca0*/  LEA R8, P3, R11, R0, 0x1 ;  /* 0x000000000b087211 */ /* 0x000fe200078608ff */
[----:B------:R-:W-:Y:S01]  /*9cb0*/  @P5 STG.E.U16 desc[UR22][R6.64], R106 ;  /* 0x0000006a06005986 */ /* 0x000fe2000c101516 */
[----:B--2---:R-:W-:Y:S01]  /*9cc0*/  ISETP.LT.AND P5, PT, R9, UR7, !P0 ;  /* 0x0000000709007c0c */ /* 0x004fe2000c7a1270 */
[----:B------:R-:W2:Y:S01]  /*9cd0*/  LDCU UR7, c[0x0][0x39c] ;  /* 0x00007380ff0777ac */ /* 0x000ea20008000800 */
[C---:B------:R-:W-:Y:S01]  /*9ce0*/  LEA.HI.X.SX32 R9, R11.reuse, R2, 0x1, P3 ;  /* 0x000000020b097211 */ /* 0x040fe200018f0eff */
[----:B------:R-:W-:Y:S01]  /*9cf0*/  VIADD R11, R11, UR5 ;  /* 0x000000050b0b7c36 */ /* 0x000fe20008000000 */
[----:B------:R-:W-:Y:S02]  /*9d00*/  PRMT R5, R106, 0x7632, R5 ;  /* 0x000076326a057816 */ /* 0x000fe40000000005 */
[----:B------:R-:W-:Y:S01]  /*9d10*/  LOP3.LUT R4, R3, 0x6b, RZ, 0xfc, !PT ;  /* 0x0000006b03047812 */ /* 0x000fe200078efcff */
[----:B------:R-:W-:-:S02]  /*9d20*/  VIADD R13, R11, UR5 ;  /* 0x000000050b0d7c36 */ /* 0x000fc40008000000 */
[----:B------:R3:W-:Y:S01]  /*9d30*/  @P4 STG.E.U16 desc[UR22][R8.64], R5 ;  /* 0x0000000508004986 */ /* 0x0007e2000c101516 */
[----:B-1----:R-:W-:Y:S01]  /*9d40*/  ISETP.LT.AND P3, PT, R4, UR6, !P0 ;  /* 0x0000000604007c0c */ /* 0x002fe2000c761270 */
[----:B------:R-:W1:Y:S01]  /*9d50*/  LDCU UR6, c[0x0][0x39c] ;  /* 0x00007380ff0677ac */ /* 0x000e620008000800 */
[----:B------:R-:W-:-:S04]  /*9d60*/  LEA R4, P4, R11, R0, 0x1 ;  /* 0x000000000b047211 */ /* 0x000fc800078808ff */
        /* <DEDUP_REMOVED lines=59> */
[----:B-----5:R-:W-:Y:S02]  /*a120*/  LEA.HI.X.SX32 R9, R11, R2, 0x1, P3 ;  /* 0x000000020b097211 */ /* 0x020fe400018f0eff */
        /* <DEDUP_REMOVED lines=8> */
[----:B------:R-:W-:-:S02]  /*a1b0*/  PRMT R7, R116, 0x7632, R7 ;  /* 0x0000763274077816 */ /* 0x000fc40000000007 */
[----:B------:R-:W-:Y:S01]  /*a1c0*/  LOP3.LUT R6, R3, 0x75, RZ, 0xfc, !PT ;  /* 0x0000007503067812 */ /* 0x000fe200078efcff */
[C---:B------:R-:W-:Y:S02]  /*a1d0*/  VIADD R11, R13.reuse, UR5 ;  /* 0x000000050d0b7c36 */ /* 0x040fe40008000000 */
        /* <DEDUP_REMOVED lines=27> */
[----:B0-----:R-:W-:Y:S01]  /*a390*/  ISETP.LT.AND P6, PT, R9, UR4, !P0 ;  /* 0x0000000409007c0c */ /* 0x001fe2000c7c1270 */
[----:B------:R-:W0:Y:S01]  /*a3a0*/  LDCU UR4, c[0x0][0x39c] ;  /* 0x00007380ff0477ac */ /* 0x000e220008000800 */
[----:B------:R-:W-:Y:S01]  /*a3b0*/  LOP3.LUT R10, R3, 0x7a, RZ, 0xfc, !PT ;  /* 0x0000007a030a7812 */ /* 0x000fe200078efcff */
[----:B------:R-:W-:Y:S01]  /*a3c0*/  VIADD R11, R13, UR5 ;  /* 0x000000050d0b7c36 */ /* 0x000fe20008000000 */
[----:B---3--:R-:W-:-:S05]  /*a3d0*/  PRMT R5, R120, 0x7632, R5 ;  /* 0x0000763278057816 */ /* 0x008fca0000000005 */
[----:B------:R3:W-:Y:S01]  /*a3e0*/  @P5 STG.E.U16 desc[UR22][R6.64], R5 ;  /* 0x0000000506005986 */ /* 0x0007e2000c101516 */
[----:B------:R-:W-:-:S04]  /*a3f0*/  LEA R8, P5, R13, R0, 0x1 ;  /* 0x000000000d087211 */ /* 0x000fc800078a08ff */
[----:B------:R-:W-:Y:S02]  /*a400*/  LEA.HI.X.SX32 R9, R13, R2, 0x1, P5 ;  /* 0x000000020d097211 */ /* 0x000fe400028f0eff */
[----:B------:R-:W-:-:S03]  /*a410*/  LEA R4, P5, R11, R0, 0x1 ;  /* 0x000000000b047211 */ /* 0x000fc600078a08ff */
[----:B------:R5:W-:Y:S01]  /*a420*/  @P2 STG.E.U16 desc[UR22][R8.64], R122 ;  /* 0x0000007a08002986 */ /* 0x000be2000c101516 */
[----:B-1----:R-:W-:Y:S01]  /*a430*/  ISETP.LT.AND P2, PT, R10, UR6, !P0 ;  /* 0x000000060a007c0c */ /* 0x002fe2000c741270 */
[----:B------:R-:W1:Y:S01]  /*a440*/  LDCU UR6, c[0x0][0x39c] ;  /* 0x00007380ff0677ac */ /* 0x000e620008000800 */
[C---:B---3--:R-:W-:Y:S01]  /*a450*/  LEA.HI.X.SX32 R5, R11.reuse, R2, 0x1, P5 ;  /* 0x000000020b057211 */ /* 0x048fe200028f0eff */
[----:B------:R-:W-:Y:S01]  /*a460*/  VIADD R11, R11, UR5 ;  /* 0x000000050b0b7c36 */ /* 0x000fe20008000000 */
[----:B------:R-:W-:Y:S02]  /*a470*/  PRMT R7, R122, 0x7632, R7 ;  /* 0x000076327a077816 */ /* 0x000fe40000000007 */
[----:B------:R-:W-:Y:S01]  /*a480*/  LOP3.LUT R10, R3, 0x7b, RZ, 0xfc, !PT ;  /* 0x0000007b030a7812 */ /* 0x000fe200078efcff */
[C---:B------:R-:W-:Y:S02]  /*a490*/  VIADD R13, R11.reuse, UR5 ;  /* 0x000000050b0d7c36 */ /* 0x040fe40008000000 */
[----:B------:R3:W-:Y:S01]  /*a4a0*/  @P3 STG.E.U16 desc[UR22][R4.64], R7 ;  /* 0x0000000704003986 */ /* 0x0007e2000c101516 */
[----:B------:R-:W-:-:S02]  /*a4b0*/  LEA R6, P3, R11, R0, 0x1 ;  /* 0x000000000b067211 */ /* 0x000fc400078608ff */
        /* <DEDUP_REMOVED lines=9> */
[----:B------:R-:W-:Y:S02]  /*a550*/  LOP3.LUT R5, R3, 0x7c, RZ, 0xfc, !PT ;  /* 0x0000007c03057812 */ /* 0x000fe400078efcff */
[----:B--2---:R-:W-:Y:S02]  /*a560*/  ISETP.LT.AND P5, PT, R4, UR7, !P0 ;  /* 0x0000000704007c0c */ /* 0x004fe4000c7a1270 */
[----:B-1----:R-:W-:Y:S02]  /*a570*/  ISETP.LT.AND P4, PT, R5, UR6, !P0 ;  /* 0x0000000605007c0c */ /* 0x002fe4000c781270 */
[----:B---3--:R-:W-:-:S02]  /*a580*/  PRMT R7, R124, 0x7632, R7 ;  /* 0x000076327c077816 */ /* 0x008fc40000000007 */
[----:B------:R-:W-:Y:S01]  /*a590*/  LOP3.LUT R6, R3, 0x7e, RZ, 0xfc, !PT ;  /* 0x0000007e03067812 */ /* 0x000fe200078efcff */
[----:B------:R-:W-:Y:S02]  /*a5a0*/  VIADD R3, R11, UR5 ;  /* 0x000000050b037c36 */ /* 0x000fe40008000000 */
[----:B------:R1:W-:Y:S01]  /*a5b0*/  @P6 STG.E.U16 desc[UR22][R8.64], R7 ;  /* 0x0000000708006986 */ /* 0x0003e2000c101516 */
[C---:B------:R-:W-:Y:S02]  /*a5c0*/  LEA R4, P6, R13.reuse, R0, 0x1 ;  /* 0x000000000d047211 */ /* 0x040fe400078c08ff */
[----:B0-----:R-:W-:Y:S02]  /*a5d0*/  ISETP.LT.AND P0, PT, R6, UR4, !P0 ;  /* 0x0000000406007c0c */ /* 0x001fe4000c701270 */
[----:B------:R-:W-:Y:S01]  /*a5e0*/  LEA.HI.X.SX32 R5, R13, R2, 0x1, P6 ;  /* 0x000000020d057211 */ /* 0x000fe200030f0eff */
[----:B------:R-:W-:Y:S01]  /*a5f0*/  VIADD R13, R3, UR5 ;  /* 0x00000005030d7c36 */ /* 0x000fe20008000000 */
[----:B------:R-:W-:-:S03]  /*a600*/  LEA R6, P6, R11, R0, 0x1 ;  /* 0x000000000b067211 */ /* 0x000fc600078c08ff */
[----:B------:R-:W-:Y:S01]  /*a610*/  VIADD R15, R13, UR5 ;  /* 0x000000050d0f7c36 */ /* 0x000fe20008000000 */
[----:B------:R0:W-:Y:S01]  /*a620*/  @P2 STG.E.U16 desc[UR22][R4.64], R126 ;  /* 0x0000007e04002986 */ /* 0x0001e2000c101516 */
[----:B-1----:R-:W-:Y:S02]  /*a630*/  LEA R8, P2, R3, R0, 0x1 ;  /* 0x0000000003087211 */ /* 0x002fe400078408ff */
[----:B------:R-:W-:Y:S01]  /*a640*/  LEA.HI.X.SX32 R7, R11, R2, 0x1, P6 ;  /* 0x000000020b077211 */ /* 0x000fe200030f0eff */
[----:B------:R-:W-:Y:S01]  /*a650*/  VIADD R17, R15, UR5 ;  /* 0x000000050f117c36 */ /* 0x000fe20008000000 */
[----:B------:R-:W-:Y:S02]  /*a660*/  LEA R10, P6, R13, R0, 0x1 ;  /* 0x000000000d0a7211 */ /* 0x000fe400078c08ff */
[----:B------:R-:W-:Y:S02]  /*a670*/  LEA.HI.X.SX32 R9, R3, R2, 0x1, P2 ;  /* 0x0000000203097211 */ /* 0x000fe400010f0eff */
[----:B------:R-:W-:-:S02]  /*a680*/  PRMT R3, R126, 0x7632, R3 ;  /* 0x000076327e037816 */ /* 0x000fc40000000003 */
[----:B------:R-:W-:Y:S02]  /*a690*/  LEA.HI.X.SX32 R11, R13, R2, 0x1, P6 ;  /* 0x000000020d0b7211 */ /* 0x000fe400030f0eff */
[-C--:B------:R-:W-:Y:S01]  /*a6a0*/  LEA R12, P2, R15, R0.reuse, 0x1 ;  /* 0x000000000f0c7211 */ /* 0x080fe200078408ff */
[----:B------:R1:W-:Y:S01]  /*a6b0*/  @P3 STG.E.U16 desc[UR22][R6.64], R3 ;  /* 0x0000000306003986 */ /* 0x0003e2000c101516 */
[----:B------:R-:W-:Y:S02]  /*a6c0*/  LEA R14, P6, R17, R0, 0x1 ;  /* 0x00000000110e7211 */ /* 0x000fe400078c08ff */
[----:B0-----:R-:W-:Y:S01]  /*a6d0*/  PRMT R5, R128, 0x7632, R5 ;  /* 0x0000763280057816 */ /* 0x001fe20000000005 */
[----:B------:R0:W-:Y:S01]  /*a6e0*/  @P4 STG.E.U16 desc[UR22][R8.64], R128 ;  /* 0x0000008008004986 */ /* 0x0001e2000c101516 */
[-C--:B------:R-:W-:Y:S02]  /*a6f0*/  LEA.HI.X.SX32 R13, R15, R2.reuse, 0x1, P2 ;  /* 0x000000020f0d7211 */ /* 0x080fe400010f0eff */
[----:B------:R-:W-:Y:S01]  /*a700*/  LEA.HI.X.SX32 R15, R17, R2, 0x1, P6 ;  /* 0x00000002110f7211 */ /* 0x000fe200030f0eff */
[----:B------:R0:W-:Y:S01]  /*a710*/  @P5 STG.E.U16 desc[UR22][R10.64], R5 ;  /* 0x000000050a005986 */ /* 0x0001e2000c101516 */
[----:B-1----:R-:W-:-:S03]  /*a720*/  PRMT R7, R130, 0x7632, R7 ;  /* 0x0000763282077816 */ /* 0x002fc60000000007 */
[----:B------:R0:W-:Y:S04]  /*a730*/  @P0 STG.E.U16 desc[UR22][R12.64], R130 ;  /* 0x000000820c000986 */ /* 0x0001e8000c101516 */
[----:B------:R0:W-:Y:S01]  /*a740*/  @P1 STG.E.U16 desc[UR22][R14.64], R7 ;  /* 0x000000070e001986 */ /* 0x0001e2000c101516 */
[----:B----4-:R-:W-:Y:S06]  /*a750*/  BAR.SYNC.DEFER_BLOCKING 0x0 ;  /* 0x0000000000007b1d */ /* 0x010fec0000010000 */
[----:B------:R-:W-:Y:S05]  /*a760*/  BRA.U UP0, `(.L_x_14) ;  /* 0x0000000100a07547 */ /* 0x000fea000b800000 */
[----:B------:R-:W1:Y:S01]  /*a770*/  S2UR UR6, SR_CgaCtaId ;  /* 0x00000000000679c3 */ /* 0x000e620000008800 */
[----:B------:R-:W-:Y:S01]  /*a780*/  NOP ;  /* 0x0000000000007918 */ /* 0x000fe20000000000 */
[----:B------:R-:W-:Y:S01]  /*a790*/  UMOV UR4, 0x50 ;  /* 0x0000005000047882 */ /* 0x000fe20000000000 */
[----:B------:R-:W-:Y:S02]  /*a7a0*/  IMAD.U32 R0, RZ, RZ, UR10 ;  /* 0x0000000aff007e24 */ /* 0x000fe4000f8e00ff */
[----:B------:R-:W-:Y:S02]  /*a7b0*/  IMAD.MOV.U32 R3, RZ, RZ, 0xff ;  /* 0x000000ffff037424 */ /* 0x000fe400078e00ff */
[----:B0-----:R-:W-:Y:S01]  /*a7c0*/  IMAD.MOV.U32 R7, RZ, RZ, 0x1 ;  /* 0x00000001ff077424 */ /* 0x001fe200078e00ff */
[----:B------:R-:W-:-:S04]  /*a7d0*/  LOP3.LUT R0, R0, 0xffff, RZ, 0xc0, !PT ;  /* 0x0000ffff00007812 */ /* 0x000fc800078ec0ff */
[----:B------:R-:W-:-:S05]  /*a7e0*/  SHF.R.U32.HI R0, RZ, 0x5, R0 ;  /* 0x00000005ff007819 */ /* 0x000fca0000011600 */
[----:B------:R-:W-:Y:S01]  /*a7f0*/  VIADD R2, R0, 0x10 ;  /* 0x0000001000027836 */ /* 0x000fe20000000000 */
[----:B------:R-:W-:Y:S01]  /*a800*/  SHF.L.U32 R0, R3, R0, RZ ;  /* 0x0000000003007219 */ /* 0x000fe200000006ff */
[----:B-1----:R-:W-:-:S03]  /*a810*/  ULEA UR6, UR6, UR4, 0x18 ;  /* 0x0000000406067291 */ /* 0x002fc6000f8ec0ff */
[----:B------:R-:W-:-:S04]  /*a820*/  SHF.L.U32 R3, R7, R2, RZ ;  /* 0x0000000207037219 */ /* 0x000fc800000006ff */
[----:B------:R-:W-:Y:S02]  /*a830*/  LOP3.LUT R0, R3, R0, RZ, 0xfc, !PT ;  /* 0x0000000003007212 */ /* 0x000fe400078efcff */
[----:B------:R-:W0:Y:S02]  /*a840*/  LDS R5, [UR6] ;  /* 0x00000006ff057984 */ /* 0x000e240008000800 */
[C---:B------:R-:W-:Y:S02]  /*a850*/  LOP3.LUT R2, R0.reuse, 0xffff, RZ, 0xc0, !PT ;  /* 0x0000ffff00027812 */ /* 0x040fe400078ec0ff */
[----:B0-----:R-:W-:-:S04]  /*a860*/  LOP3.LUT R3, R0, 0xffff, R5, 0x80, !PT ;  /* 0x0000ffff00037812 */ /* 0x001fc800078e8005 */
[----:B------:R-:W-:-:S13]  /*a870*/  ISETP.NE.AND P0, PT, R3, R2, PT ;  /* 0x000000020300720c */ /* 0x000fda0003f05270 */
[----:B------:R-:W-:Y:S05]  /*a880*/  @P0 BRA `(.L_x_15) ;  /* 0x0000000000500947 */ /* 0x000fea0003800000 */
[----:B------:R-:W-:Y:S02]  /*a890*/  SHF.R.U32.HI R5, RZ, 0x10, R5 ;  /* 0x00000010ff057819 */ /* 0x000fe40000011605 */
[----:B------:R-:W-:-:S04]  /*a8a0*/  SHF.R.U32.HI R2, RZ, 0x10, R0 ;  /* 0x00000010ff027819 */ /* 0x000fc80000011600 */
[----:B------:R-:W-:-:S04]  /*a8b0*/  LOP3.LUT R5, R5, R2, RZ, 0xc0, !PT ;  /* 0x0000000205057212 */ /* 0x000fc800078ec0ff */
[----:B------:R-:W-:-:S13]  /*a8c0*/  ISETP.NE.AND P0, PT, R5, R2, PT ;  /* 0x000000020500720c */ /* 0x000fda0003f05270 */
[----:B------:R-:W-:Y:S05]  /*a8d0*/  @P0 BRA `(.L_x_16) ;  /* 0x0000000000300947 */ /* 0x000fea0003800000 */
[----:B------:R-:W-:Y:S01]  /*a8e0*/  R2UR UR4, R0 ;  /* 0x00000000000472ca */ /* 0x000fe200000e0000 */
[----:B------:R-:W-:Y:S01]  /*a8f0*/  VOTEU.ANY UR5, UPT, PT ;  /* 0x0000000000057886 */ /* 0x000fe200038e0100 */
[----:B------:R-:W0:Y:S01]  /*a900*/  S2R R0, SR_LANEID ;  /* 0x0000000000007919 */ /* 0x000e220000000000 */
[----:B------:R-:W-:-:S10]  /*a910*/  UFLO.U32 UR5, UR5 ;  /* 0x00000005000572bd */ /* 0x000fd400080e0000 */
[----:B------:R-:W-:-:S06]  /*a920*/  ULOP3.LUT UR4, URZ, UR4, URZ, 0x33, !UPT ;  /* 0x00000004ff047292 */ /* 0x000fcc000f8e33ff */
[----:B------:R-:W-:-:S04]  /*a930*/  IMAD.U32 R2, RZ, RZ, UR4 ;  /* 0x00000004ff027e24 */ /* 0x000fc8000f8e00ff */
[----:B------:R-:W1:Y:S02]  /*a940*/  REDUX UR7, R2 ;  /* 0x00000000020773c4 */ /* 0x000e640000000000 */
[----:B------:R2:W-:Y:S01]  /*a950*/  UTCATOMSWS.AND URZ, UR4 ;  /* 0x0000000400ff79e3 */ /* 0x0005e20008000000 */
[----:B0-----:R-:W-:Y:S01]  /*a960*/  ISETP.EQ.U32.AND P0, PT, R0, UR5, PT ;  /* 0x0000000500007c0c */ /* 0x001fe2000bf02070 */
[----:B-1----:R-:W-:-:S12]  /*a970*/  IMAD.U32 R0, RZ, RZ, UR7 ;  /* 0x00000007ff007e24 */ /* 0x002fd8000f8e00ff */
[----:B------:R2:W-:Y:S01]  /*a980*/  @P0 ATOMS.AND RZ, [UR6], R0 ;  /* 0x00000000ffff098c */ /* 0x0005e2000a800006 */
[----:B------:R-:W-:Y:S05]  /*a990*/  BRA `(.L_x_14) ;  /* 0x0000000000147947 */ /* 0x000fea0003800000 */
.L_x_16:
[----:B------:R-:W-:-:S07]  /*a9a0*/  MOV R2, 0xa9c0 ;  /* 0x0000a9c000027802 */ /* 0x000fce0000000f00 */
[----:B------:R-:W-:Y:S05]  /*a9b0*/  CALL.REL.NOINC `($__internal_0_$__cuda_sm10x_tcgen05_guardrail_trap_col_being_dealloced_not_returned_by_alloc) ;  /* 0x00000000002c7944 */ /* 0x000fea0003c00000 */
[----:B------:R-:W-:Y:S05]  /*a9c0*/  BRA `(.L_x_14) ;  /* 0x0000000000087947 */ /* 0x000fea0003800000 */
.L_x_15:
[----:B------:R-:W-:-:S07]  /*a9d0*/  MOV R2, 0xa9f0 ;  /* 0x0000a9f000027802 */ /* 0x000fce0000000f00 */
[----:B------:R-:W-:Y:S05]  /*a9e0*/  CALL.REL.NOINC `($__internal_2_$__cuda_sm10x_tcgen05_guardrail_trap_unallocated_columns_being_dealloced) ;  /* 0x0000000000387944 */ /* 0x000fea0003c00000 */
.L_x_14:
[----:B------:R-:W-:Y:S01]  /*a9f0*/  NOP ;  /* 0x0000000000007918 */ /* 0x000fe20000000000 */
[----:B--2---:R-:W-:Y:S05]  /*aa00*/  EXIT ;  /* 0x000000000000794d */ /* 0x004fea0003800000 */
.L_x_9:
[----:B------:R-:W0:Y:S02]  /*aa10*/  SYNCS.PHASECHK.TRANS64.TRYWAIT P1, [UR8], R10 ;  /* 0x0000000aff0075a7 */ /* 0x000e240008021108 */
[----:B0-----:R-:W-:Y:S05]  /*aa20*/  @!P1 BRA `(.L_x_9) ;  /* 0xfffffffc00f89947 */ /* 0x001fea000383ffff */
[----:B------:R-:W-:Y:S05]  /*aa30*/  BRA `(.L_x_17) ;  /* 0xffffffb000647947 */ /* 0x000fea000383ffff */
.L_x_13:
[----:B------:R-:W0:Y:S02]  /*aa40*/  SYNCS.PHASECHK.TRANS64.TRYWAIT P0, [UR8], R2 ;  /* 0x00000002ff0075a7 */ /* 0x000e240008001108 */
[----:B0-----:R-:W-:Y:S05]  /*aa50*/  @!P0 BRA `(.L_x_13) ;  /* 0xfffffffc00f88947 */ /* 0x001fea000383ffff */
[----:B------:R-:W-:Y:S05]  /*aa60*/  BRA `(.L_x_12) ;  /* 0xffffffbc005c7947 */ /* 0x000fea000383ffff */
        .weak           $__internal_0_$__cuda_sm10x_tcgen05_guardrail_trap_col_being_dealloced_not_returned_by_alloc
        .type           $__internal_0_$__cuda_sm10x_tcgen05_guardrail_trap_col_being_dealloced_not_returned_by_alloc,@function
        .size           $__internal_0_$__cuda_sm10x_tcgen05_guardrail_trap_col_being_dealloced_not_returned_by_alloc,($__internal_1_$__cuda_sm10x_tcgen05_guardrail_trap_phase_invalid_during_alloc - $__internal_0_$__cuda_sm10x_tcgen05_guardrail_trap_col_being_dealloced_not_returned_by_alloc)
$__internal_0_$__cuda_sm10x_tcgen05_guardrail_trap_col_being_dealloced_not_returned_by_alloc:
[----:B------:R-:W-:Y:S05]  /*aa70*/  BPT.TRAP 0x1 ;  /* 0x000000040000795c */ /* 0x000fea0000300000 */
[----:B------:R-:W-:-:S04]  /*aa80*/  IMAD.MOV.U32 R3, RZ, RZ, 0x0 ;  /* 0x00000000ff037424 */ /* 0x000fc800078e00ff */
[----:B------:R-:W-:Y:S05]  /*aa90*/  RET.REL.NODEC R2 `(matmul_kernel) ;  /* 0xffffff5402587950 */ /* 0x000fea0003c3ffff */
        .weak           $__internal_1_$__cuda_sm10x_tcgen05_guardrail_trap_phase_invalid_during_alloc
        .type           $__internal_1_$__cuda_sm10x_tcgen05_guardrail_trap_phase_invalid_during_alloc,@function
        .size           $__internal_1_$__cuda_sm10x_tcgen05_guardrail_trap_phase_invalid_during_alloc,($__internal_2_$__cuda_sm10x_tcgen05_guardrail_trap_unallocated_columns_being_dealloced - $__internal_1_$__cuda_sm10x_tcgen05_guardrail_trap_phase_invalid_during_alloc)
$__internal_1_$__cuda_sm10x_tcgen05_guardrail_trap_phase_invalid_during_alloc:
[----:B------:R-:W-:Y:S05]  /*aaa0*/  BPT.TRAP 0x1 ;  /* 0x000000040000795c */ /* 0x000fea0000300000 */
[----:B------:R-:W-:-:S04]  /*aab0*/  IMAD.MOV.U32 R3, RZ, RZ, 0x0 ;  /* 0x00000000ff037424 */ /* 0x000fc800078e00ff */
[----:B------:R-:W-:Y:S05]  /*aac0*/  RET.REL.NODEC R2 `(matmul_kernel) ;  /* 0xffffff54024c7950 */ /* 0x000fea0003c3ffff */
        .weak           $__internal_2_$__cuda_sm10x_tcgen05_guardrail_trap_unallocated_columns_being_dealloced
        .type           $__internal_2_$__cuda_sm10x_tcgen05_guardrail_trap_unallocated_columns_being_dealloced,@function
        .size           $__internal_2_$__cuda_sm10x_tcgen05_guardrail_trap_unallocated_columns_being_dealloced,(.L_x_21 - $__internal_2_$__cuda_sm10x_tcgen05_guardrail_trap_unallocated_columns_being_dealloced)
$__internal_2_$__cuda_sm10x_tcgen05_guardrail_trap_unallocated_columns_being_dealloced:
[----:B------:R-:W-:Y:S05]  /*aad0*/  BPT.TRAP 0x1 ;  /* 0x000000040000795c */ /* 0x000fea0000300000 */
[----:B------:R-:W-:-:S04]  /*aae0*/  IMAD.MOV.U32 R3, RZ, RZ, 0x0 ;  /* 0x00000000ff037424 */ /* 0x000fc800078e00ff */
[----:B------:R-:W-:Y:S05]  /*aaf0*/  RET.REL.NODEC R2 `(matmul_kernel) ;  /* 0xffffff5402407950 */ /* 0x000fea0003c3ffff */
.L_x_18:
[----:B------:R-:W-:-:S00]  /*ab00*/  BRA `(.L_x_18) ;  /* 0xfffffffc00fc7947 */ /* 0x000fc0000383ffff */
[----:B------:R-:W-:-:S00]  /*ab10*/  NOP ;  /* 0x0000000000007918 */ /* 0x000fc00000000000 */
        /* <DEDUP_REMOVED lines=14> */
.L_x_21:


//--------------------- .nv.shared.matmul_kernel  --------------------------
	.section	.nv.shared.matmul_kernel,"aw",@nobits
	.sectionflags	@""
	.align	16
	.zero		1024


//--------------------- .nv.shared.reserved.0     --------------------------
	.section	.nv.shared.reserved.0,"aw",@nobits
	.align	8
	.weak		__nv_reservedSMEM_offset_0_alias
	.size		__nv_reservedSMEM_offset_0_alias, 0, 64
	.other		__nv_reservedSMEM_offset_0_alias,@"STO_CUDA_RESERVED_SHARED STV_DEFAULT"
__nv_reservedSMEM_offset_0_alias:
	.zero		0
.nv.shared.reserved.0:
	.zero		64
	.weak		__nv_reservedSMEM_allocation_phase
	.type		__nv_reservedSMEM_allocation_phase,@object
	.size		__nv_reservedSMEM_allocation_phase,(.L_0 - __nv_reservedSMEM_allocation_phase)
__nv_reservedSMEM_allocation_phase:
	.zero		1
.L_0:
	.zero		7
	.weak		__nv_reservedSMEM_devtool_atexit_pc
	.type		__nv_reservedSMEM_devtool_atexit_pc,@object
	.size		__nv_reservedSMEM_devtool_atexit_pc,(__nv_reservedSMEM_allocation_mask - __nv_reservedSMEM_devtool_atexit_pc)
__nv_reservedSMEM_devtool_atexit_pc:
	.zero		8
	.weak		__nv_reservedSMEM_allocation_mask
	.type		__nv_reservedSMEM_allocation_mask,@object
	.size		__nv_reservedSMEM_allocation_mask,(.L_2 - __nv_reservedSMEM_allocation_mask)
__nv_reservedSMEM_allocation_mask:
	.zero		4
.L_2:


//--------------------- .nv.constant0.matmul_kernel --------------------------
	.section	.nv.constant0.matmul_kernel,"a",@progbits
	.sectionflags	@""
	.align	4
.nv.constant0.matmul_kernel:
	.zero		976


//--------------------- SYMBOLS --------------------------

	.type		.nv.reservedSmem.offset0,@object
	.size		.nv.reservedSmem.offset0,0x4
	.type		.nv.reservedSmem.cap,@object
	.size		.nv.reservedSmem.cap,0x4
